// auto-generated by cutlass_sweep.gemm — config: {"arch": "sm_90", "cluster_m": 2, "cluster_n": 1, "dtype": "fp16", "stages": 5, "tile_k": 64, "tile_m": 256, "tile_n": 64}
#include "cutlass/cutlass.h"
#include "cutlass/gemm/collective/collective_builder.hpp"
#include "cutlass/gemm/device/gemm_universal_adapter.h"
#include "cutlass/gemm/kernel/gemm_universal.hpp"
#include "cutlass/epilogue/collective/collective_builder.hpp"

using ElemA = cutlass::half_t;
using ElemB = cutlass::half_t;
using ElemCD = cutlass::half_t;
using Acc  = float;
using TileShape    = cute::Shape<cute::_256, cute::_64, cute::_64>;
using ClusterShape = cute::Shape<cute::_2, cute::_1, cute::_1>;

using CollectiveEpilogue = typename cutlass::epilogue::collective::CollectiveBuilder<
    cutlass::arch::Sm90, cutlass::arch::OpClassTensorOp,
    TileShape, ClusterShape,
    cutlass::epilogue::collective::EpilogueTileAuto,
    Acc, Acc,
    ElemCD, cutlass::layout::RowMajor, 128 / cutlass::sizeof_bits<ElemCD>::value,
    ElemCD, cutlass::layout::RowMajor, 128 / cutlass::sizeof_bits<ElemCD>::value,
    cutlass::epilogue::collective::EpilogueScheduleAuto
  >::CollectiveOp;

using CollectiveMainloop = typename cutlass::gemm::collective::CollectiveBuilder<
    cutlass::arch::Sm90, cutlass::arch::OpClassTensorOp,
    ElemA, cutlass::layout::RowMajor, 128 / cutlass::sizeof_bits<ElemA>::value,
    ElemB, cutlass::layout::ColumnMajor, 128 / cutlass::sizeof_bits<ElemB>::value,
    Acc,
    TileShape, ClusterShape,
    cutlass::gemm::collective::StageCount<5>,
    cutlass::gemm::collective::KernelScheduleAuto
  >::CollectiveOp;

using GemmKernel = cutlass::gemm::kernel::GemmUniversal<
    cute::Shape<int,int,int,int>,
    CollectiveMainloop,
    CollectiveEpilogue
>;
using Gemm = cutlass::gemm::device::GemmUniversalAdapter<GemmKernel>;

// Force the device kernel symbol into the cubin without needing a host main.
auto* _anchor = &cutlass::device_kernel<GemmKernel>;


// ===== COMPILED SASS (sm_90a) =====

	.target	sm_90a

	.elftype	@"ET_EXEC"


//--------------------- .note.nv.tkinfo           --------------------------
	.section	.note.nv.tkinfo,"",@"SHT_NOTE"
	.sectionflags	@"SHF_NOTE_NV_TKINFO"
	.tkinfo
        /*0018*/ 	.word	0x00000002
        /*0030*/ 	.string	""
        /*0030*/ 	.string	"ptxas"
        /*0030*/ 	.string	"Cuda compilation tools, release 13.0, V13.0.88"
        /*0030*/ 	.string	"Build cuda_13.0.r13.0/compiler.36424714_0"
        /*0030*/ 	.string	"-arch sm_90a -m 64 "



//--------------------- .note.nv.cuinfo           --------------------------
	.section	.note.nv.cuinfo,"",@"SHT_NOTE"
	.sectionflags	@"SHF_NOTE_NV_CUINFO"
        /*0018*/ 	.short	0x0002
        /*001a*/ 	.short	0x005a
        /*001c*/ 	.short	0x0082
	.zero		2


//--------------------- .nv.info                  --------------------------
	.section	.nv.info,"",@"SHT_CUDA_INFO"
	.align	4


	//----- nvinfo : EIATTR_REGCOUNT
	.align		4
        /*0000*/ 	.byte	0x04, 0x2f
        /*0002*/ 	.short	(.L_15 - .L_14)
	.align		4
.L_14:
        /*0004*/ 	.word	index@(_ZN7cutlass13device_kernelINS_4gemm6kernel13GemmUniversalIN4cute5tupleIJiiiiEEENS1_10collective13CollectiveMmaINS1_34MainloopSm90TmaGmmaWarpSpecializedILi5ENS5_IJNS4_1CILi2EEENSA_ILi1EEESC_EEENS1_35KernelTmaWarpSpecializedCooperativeEEENS5_IJNSA_ILi256EEENSA_ILi64EEESH_EEENS_6half_tENS5_IJlSC_lEEESJ_SK_NS4_8TiledMMAINS4_8MMA_AtomIJNS4_4SM904GMMA25MMA_64x64x16_F32F16F16_SSILNSO_5MajorE0ELSQ_0ELNSO_7ScaleInE1ELSR_1EEEEEENS4_6LayoutISD_NS5_IJSC_NSA_ILi0EEESV_EEEEENS5_IJNS4_10UnderscoreESY_SY_EEEEENS4_13SM90_TMA_LOADENS4_14ComposedLayoutINS4_7SwizzleILi3ELi4ELi3EEENS4_18smem_ptr_flag_bitsILi16EEENSU_INS5_IJNSA_ILi8EEESH_EEENS5_IJSH_SC_EEEEEEEvNS4_8identityENS4_23SM90_TMA_LOAD_MULTICASTES1B_vS1C_EENS_8epilogue10collective6detail29Sm90TmaWarpSpecializedAdapterINS1G_15DefaultEpilogueISJ_SK_SK_NS1F_6thread17LinearCombinationISJ_Li1EffLNS1K_9ScaleType4KindE0ELNS_15FloatRoundStyleE2ESJ_EENS1_15EpilogueDefaultEEEEEvvEEEEvNT_6ParamsE)
        /*0008*/ 	.word	0x000000a8


	//----- nvinfo : EIATTR_FRAME_SIZE
	.align		4
.L_15:
        /*000c*/ 	.byte	0x04, 0x11
        /*000e*/ 	.short	(.L_17 - .L_16)
	.align		4
.L_16:
        /*0010*/ 	.word	index@(_ZN7cutlass13device_kernelINS_4gemm6kernel13GemmUniversalIN4cute5tupleIJiiiiEEENS1_10collective13CollectiveMmaINS1_34MainloopSm90TmaGmmaWarpSpecializedILi5ENS5_IJNS4_1CILi2EEENSA_ILi1EEESC_EEENS1_35KernelTmaWarpSpecializedCooperativeEEENS5_IJNSA_ILi256EEENSA_ILi64EEESH_EEENS_6half_tENS5_IJlSC_lEEESJ_SK_NS4_8TiledMMAINS4_8MMA_AtomIJNS4_4SM904GMMA25MMA_64x64x16_F32F16F16_SSILNSO_5MajorE0ELSQ_0ELNSO_7ScaleInE1ELSR_1EEEEEENS4_6LayoutISD_NS5_IJSC_NSA_ILi0EEESV_EEEEENS5_IJNS4_10UnderscoreESY_SY_EEEEENS4_13SM90_TMA_LOADENS4_14ComposedLayoutINS4_7SwizzleILi3ELi4ELi3EEENS4_18smem_ptr_flag_bitsILi16EEENSU_INS5_IJNSA_ILi8EEESH_EEENS5_IJSH_SC_EEEEEEEvNS4_8identityENS4_23SM90_TMA_LOAD_MULTICASTES1B_vS1C_EENS_8epilogue10collective6detail29Sm90TmaWarpSpecializedAdapterINS1G_15DefaultEpilogueISJ_SK_SK_NS1F_6thread17LinearCombinationISJ_Li1EffLNS1K_9ScaleType4KindE0ELNS_15FloatRoundStyleE2ESJ_EENS1_15EpilogueDefaultEEEEEvvEEEEvNT_6ParamsE)
        /*0014*/ 	.word	0x00000000


	//----- nvinfo : EIATTR_MIN_STACK_SIZE
	.align		4
.L_17:
        /*0018*/ 	.byte	0x04, 0x12
        /*001a*/ 	.short	(.L_19 - .L_18)
	.align		4
.L_18:
        /*001c*/ 	.word	index@(_ZN7cutlass13device_kernelINS_4gemm6kernel13GemmUniversalIN4cute5tupleIJiiiiEEENS1_10collective13CollectiveMmaINS1_34MainloopSm90TmaGmmaWarpSpecializedILi5ENS5_IJNS4_1CILi2EEENSA_ILi1EEESC_EEENS1_35KernelTmaWarpSpecializedCooperativeEEENS5_IJNSA_ILi256EEENSA_ILi64EEESH_EEENS_6half_tENS5_IJlSC_lEEESJ_SK_NS4_8TiledMMAINS4_8MMA_AtomIJNS4_4SM904GMMA25MMA_64x64x16_F32F16F16_SSILNSO_5MajorE0ELSQ_0ELNSO_7ScaleInE1ELSR_1EEEEEENS4_6LayoutISD_NS5_IJSC_NSA_ILi0EEESV_EEEEENS5_IJNS4_10UnderscoreESY_SY_EEEEENS4_13SM90_TMA_LOADENS4_14ComposedLayoutINS4_7SwizzleILi3ELi4ELi3EEENS4_18smem_ptr_flag_bitsILi16EEENSU_INS5_IJNSA_ILi8EEESH_EEENS5_IJSH_SC_EEEEEEEvNS4_8identityENS4_23SM90_TMA_LOAD_MULTICASTES1B_vS1C_EENS_8epilogue10collective6detail29Sm90TmaWarpSpecializedAdapterINS1G_15DefaultEpilogueISJ_SK_SK_NS1F_6thread17LinearCombinationISJ_Li1EffLNS1K_9ScaleType4KindE0ELNS_15FloatRoundStyleE2ESJ_EENS1_15EpilogueDefaultEEEEEvvEEEEvNT_6ParamsE)
        /*0020*/ 	.word	0x00000000
.L_19:


//--------------------- .nv.compat                --------------------------
	.section	.nv.compat,"",@"SHT_CUDA_COMPAT_INFO"
	.align	4
        /*0000*/ 	.byte	0x02, 0x09, 0x01, 0x00, 0x02, 0x02, 0x04, 0x00, 0x02, 0x05, 0x05, 0x00, 0x03, 0x07, 0x01, 0x01
        /*0010*/ 	.byte	0x02, 0x03, 0x01, 0x00, 0x02, 0x06, 0x01, 0x00, 0x04, 0x0b, 0x08, 0x00, 0x00, 0x00, 0x00, 0x00
        /*0020*/ 	.byte	0x00, 0x00, 0x00, 0x00


//--------------------- .nv.info._ZN7cutlass13device_kernelINS_4gemm6kernel13GemmUniversalIN4cute5tupleIJiiiiEEENS1_10collective13CollectiveMmaINS1_34MainloopSm90TmaGmmaWarpSpecializedILi5ENS5_IJNS4_1CILi2EEENSA_ILi1EEESC_EEENS1_35KernelTmaWarpSpecializedCooperativeEEENS5_IJNSA_ILi256EEENSA_ILi64EEESH_EEENS_6half_tENS5_IJlSC_lEEESJ_SK_NS4_8TiledMMAINS4_8MMA_AtomIJNS4_4SM904GMMA25MMA_64x64x16_F32F16F16_SSILNSO_5MajorE0ELSQ_0ELNSO_7ScaleInE1ELSR_1EEEEEENS4_6LayoutISD_NS5_IJSC_NSA_ILi0EEESV_EEEEENS5_IJNS4_10UnderscoreESY_SY_EEEEENS4_13SM90_TMA_LOADENS4_14ComposedLayoutINS4_7SwizzleILi3ELi4ELi3EEENS4_18smem_ptr_flag_bitsILi16EEENSU_INS5_IJNSA_ILi8EEESH_EEENS5_IJSH_SC_EEEEEEEvNS4_8identityENS4_23SM90_TMA_LOAD_MULTICASTES1B_vS1C_EENS_8epilogue10collective6detail29Sm90TmaWarpSpecializedAdapterINS1G_15DefaultEpilogueISJ_SK_SK_NS1F_6thread17LinearCombinationISJ_Li1EffLNS1K_9ScaleType4KindE0ELNS_15FloatRoundStyleE2ESJ_EENS1_15EpilogueDefaultEEEEEvvEEEEvNT_6ParamsE --------------------------
	.section	.nv.info._ZN7cutlass13device_kernelINS_4gemm6kernel13GemmUniversalIN4cute5tupleIJiiiiEEENS1_10collective13CollectiveMmaINS1_34MainloopSm90TmaGmmaWarpSpecializedILi5ENS5_IJNS4_1CILi2EEENSA_ILi1EEESC_EEENS1_35KernelTmaWarpSpecializedCooperativeEEENS5_IJNSA_ILi256EEENSA_ILi64EEESH_EEENS_6half_tENS5_IJlSC_lEEESJ_SK_NS4_8TiledMMAINS4_8MMA_AtomIJNS4_4SM904GMMA25MMA_64x64x16_F32F16F16_SSILNSO_5MajorE0ELSQ_0ELNSO_7ScaleInE1ELSR_1EEEEEENS4_6LayoutISD_NS5_IJSC_NSA_ILi0EEESV_EEEEENS5_IJNS4_10UnderscoreESY_SY_EEEEENS4_13SM90_TMA_LOADENS4_14ComposedLayoutINS4_7SwizzleILi3ELi4ELi3EEENS4_18smem_ptr_flag_bitsILi16EEENSU_INS5_IJNSA_ILi8EEESH_EEENS5_IJSH_SC_EEEEEEEvNS4_8identityENS4_23SM90_TMA_LOAD_MULTICASTES1B_vS1C_EENS_8epilogue10collective6detail29Sm90TmaWarpSpecializedAdapterINS1G_15DefaultEpilogueISJ_SK_SK_NS1F_6thread17LinearCombinationISJ_Li1EffLNS1K_9ScaleType4KindE0ELNS_15FloatRoundStyleE2ESJ_EENS1_15EpilogueDefaultEEEEEvvEEEEvNT_6ParamsE,"",@"SHT_CUDA_INFO"
	.sectionflags	@""
	.align	4


	//----- nvinfo : EIATTR_CUDA_API_VERSION
	.align		4
        /*0000*/ 	.byte	0x04, 0x37
        /*0002*/ 	.short	(.L_21 - .L_20)
.L_20:
        /*0004*/ 	.word	0x00000082


	//----- nvinfo : EIATTR_KPARAM_INFO
	.align		4
.L_21:
        /*0008*/ 	.byte	0x04, 0x17
        /*000a*/ 	.short	(.L_23 - .L_22)
.L_22:
        /*000c*/ 	.word	0x00000000
        /*0010*/ 	.short	0x0000
        /*0012*/ 	.short	0x0070
        /*0014*/ 	.byte	0x00, 0xf0, 0x01, 0x10


	//----- nvinfo : EIATTR_SPARSE_MMA_MASK
	.align		4
.L_23:
        /*0018*/ 	.byte	0x03, 0x50
        /*001a*/ 	.short	0x0000


	//----- nvinfo : EIATTR_MAXREG_COUNT
	.align		4
        /*001c*/ 	.byte	0x03, 0x1b
        /*001e*/ 	.short	0x00a8


	//----- nvinfo : EIATTR_NUM_BARRIERS
	.align		4
        /*0020*/ 	.byte	0x02, 0x4c
        /*0022*/ 	.byte	0x01
	.zero		1


	//----- nvinfo : EIATTR_EXTERNS
	.align		4
        /*0024*/ 	.byte	0x04, 0x0f
        /*0026*/ 	.short	(.L_25 - .L_24)


	//   ....[0]....
	.align		4
.L_24:
        /*0028*/ 	.word	index@(__assertfail)


	//----- nvinfo : EIATTR_MERCURY_ISA_VERSION
	.align		4
.L_25:
        /*002c*/ 	.byte	0x03, 0x5f
        /*002e*/ 	.short	0x0101


	//----- nvinfo : EIATTR_INT_WARP_WIDE_INSTR_OFFSETS
	.align		4
        /*0030*/ 	.byte	0x04, 0x31
        /*0032*/ 	.short	(.L_27 - .L_26)


	//   ....[0]....
.L_26:
        /*0034*/ 	.word	0x000004a0


	//   ....[1]....
        /*0038*/ 	.word	0x000004d0


	//   ....[2]....
        /*003c*/ 	.word	0x00000690


	//----- nvinfo : EIATTR_COOP_GROUP_MASK_REGIDS
	.align		4
.L_27:
        /*0040*/ 	.byte	0x04, 0x29
        /*0042*/ 	.short	(.L_29 - .L_28)


	//   ....[0]....
.L_28:
        /*0044*/ 	.word	0xffffffff


	//   ....[1]....
        /*0048*/ 	.word	0xffffffff


	//   ....[2]....
        /*004c*/ 	.word	0xffffffff


	//   ....[3]....
        /*0050*/ 	.word	0xffffffff


	//   ....[4]....
        /*0054*/ 	.word	0xffffffff


	//   ....[5]....
        /*0058*/ 	.word	0xffffffff


	//----- nvinfo : EIATTR_COOP_GROUP_INSTR_OFFSETS
	.align		4
.L_29:
        /*005c*/ 	.byte	0x04, 0x28
        /*005e*/ 	.short	(.L_31 - .L_30)


	//   ....[0]....
.L_30:
        /*0060*/ 	.word	0x00000060


	//   ....[1]....
        /*0064*/ 	.word	0x00000070


	//   ....[2]....
        /*0068*/ 	.word	0x00000130


	//   ....[3]....
        /*006c*/ 	.word	0x000002f0


	//   ....[4]....
        /*0070*/ 	.word	0x00000810


	//   ....[5]....
        /*0074*/ 	.word	0x00001260


	//----- nvinfo : EIATTR_REG_RECONFIG
	.align		4
.L_31:
        /*0078*/ 	.byte	0x01, 0x54
	.zero		2


	//----- nvinfo : EIATTR_SYSCALL_OFFSETS
	.align		4
        /*007c*/ 	.byte	0x04, 0x46
        /*007e*/ 	.short	(.L_33 - .L_32)


	//   ....[0]....
.L_32:
        /*0080*/ 	.word	0x00001420


	//----- nvinfo : EIATTR_MBARRIER_INSTR_OFFSETS
	.align		4
.L_33:
        /*0084*/ 	.byte	0x04, 0x39
        /*0086*/ 	.short	(.L_35 - .L_34)


	//   ....[0]....
.L_34:
        /*0088*/ 	.word	0x00000230
        /*008c*/ 	.word	0x000000ff
        /*0090*/ 	.word	0x00000000
        /*0094*/ 	.short	0x0100
        /*0096*/ 	.byte	0x08
	.zero		1


	//   ....[1]....
        /*0098*/ 	.word	0x00000240
        /*009c*/ 	.word	0x000000ff
        /*00a0*/ 	.word	0x00000028
        /*00a4*/ 	.short	0x0100
        /*00a6*/ 	.byte	0x08
	.zero		1


	//   ....[2]....
        /*00a8*/ 	.word	0x00000250
        /*00ac*/ 	.word	0x000000ff
        /*00b0*/ 	.word	0x00000008
        /*00b4*/ 	.short	0x0100
        /*00b6*/ 	.byte	0x08
	.zero		1


	//   ....[3]....
        /*00b8*/ 	.word	0x00000260
        /*00bc*/ 	.word	0x000000ff
        /*00c0*/ 	.word	0x00000030
        /*00c4*/ 	.short	0x0100
        /*00c6*/ 	.byte	0x08
	.zero		1


	//   ....[4]....
        /*00c8*/ 	.word	0x00000270
        /*00cc*/ 	.word	0x000000ff
        /*00d0*/ 	.word	0x00000010
        /*00d4*/ 	.short	0x0100
        /*00d6*/ 	.byte	0x08
	.zero		1


	//   ....[5]....
        /*00d8*/ 	.word	0x00000280
        /*00dc*/ 	.word	0x000000ff
        /*00e0*/ 	.word	0x00000038
        /*00e4*/ 	.short	0x0100
        /*00e6*/ 	.byte	0x08
	.zero		1


	//   ....[6]....
        /*00e8*/ 	.word	0x00000290
        /*00ec*/ 	.word	0x000000ff
        /*00f0*/ 	.word	0x00000018
        /*00f4*/ 	.short	0x0100
        /*00f6*/ 	.byte	0x08
	.zero		1


	//   ....[7]....
        /*00f8*/ 	.word	0x000002a0
        /*00fc*/ 	.word	0x000000ff
        /*0100*/ 	.word	0x00000040
        /*0104*/ 	.short	0x0100
        /*0106*/ 	.byte	0x08
	.zero		1


	//   ....[8]....
        /*0108*/ 	.word	0x000002b0
        /*010c*/ 	.word	0x000000ff
        /*0110*/ 	.word	0x00000020
        /*0114*/ 	.short	0x0100
        /*0116*/ 	.byte	0x08
	.zero		1


	//   ....[9]....
        /*0118*/ 	.word	0x000002c0
        /*011c*/ 	.word	0x000000ff
        /*0120*/ 	.word	0x00000048
        /*0124*/ 	.short	0x0100
        /*0126*/ 	.byte	0x08
	.zero		1


	//   ....[10]....
        /*0128*/ 	.word	0x00000710
        /*012c*/ 	.word	0x000000ff
        /*0130*/ 	.word	0x00000060
        /*0134*/ 	.short	0x0100
        /*0136*/ 	.byte	0x06
	.zero		1


	//   ....[11]....
        /*0138*/ 	.word	0x000007a0
        /*013c*/ 	.word	0x000000ff
        /*0140*/ 	.word	0x00000068
        /*0144*/ 	.short	0x0100
        /*0146*/ 	.byte	0x06
	.zero		1


	//   ....[12]....
        /*0148*/ 	.word	0x000014e0
        /*014c*/ 	.word	0x00000003
        /*0150*/ 	.word	0x00000000
        /*0154*/ 	.short	0x010a
        /*0156*/ 	.byte	0x3f
	.zero		1


	//   ....[13]....
        /*0158*/ 	.word	0x00001520
        /*015c*/ 	.word	0x00000003
        /*0160*/ 	.word	0x00000000
        /*0164*/ 	.short	0x010a
        /*0166*/ 	.byte	0x3f
	.zero		1


	//   ....[14]....
        /*0168*/ 	.word	0x00001a70
        /*016c*/ 	.word	0x00000005
        /*0170*/ 	.word	0x00000000
        /*0174*/ 	.short	0x010a
        /*0176*/ 	.byte	0x3f
	.zero		1


	//   ....[15]....
        /*0178*/ 	.word	0x00001ab0
        /*017c*/ 	.word	0x00000005
        /*0180*/ 	.word	0x00000000
        /*0184*/ 	.short	0x010a
        /*0186*/ 	.byte	0x3f
	.zero		1


	//   ....[16]....
        /*0188*/ 	.word	0x00001e90
        /*018c*/ 	.word	0x00000005
        /*0190*/ 	.word	0x00000000
        /*0194*/ 	.short	0x0101
        /*0196*/ 	.byte	0x3f
	.zero		1


	//   ....[17]....
        /*0198*/ 	.word	0x000020b0
        /*019c*/ 	.word	0x00000003
        /*01a0*/ 	.word	0x00000000
        /*01a4*/ 	.short	0x0101
        /*01a6*/ 	.byte	0x3f
	.zero		1


	//   ....[18]....
        /*01a8*/ 	.word	0x00008110
        /*01ac*/ 	.word	0x00000017
        /*01b0*/ 	.word	0x00000028
        /*01b4*/ 	.short	0x010a
        /*01b6*/ 	.byte	0x3f
	.zero		1


	//   ....[19]....
        /*01b8*/ 	.word	0x00008480
        /*01bc*/ 	.word	0x00000003
        /*01c0*/ 	.word	0x00000068
        /*01c4*/ 	.short	0x0101
        /*01c6*/ 	.byte	0x3f
	.zero		1


	//   ....[20]....
        /*01c8*/ 	.word	0x00008be0
        /*01cc*/ 	.word	0x00000007
        /*01d0*/ 	.word	0x00000000
        /*01d4*/ 	.short	0x010a
        /*01d6*/ 	.byte	0x3f
	.zero		1


	//   ....[21]....
        /*01d8*/ 	.word	0x00008c60
        /*01dc*/ 	.word	0x00000008
        /*01e0*/ 	.word	0x00000000
        /*01e4*/ 	.short	0x010a
        /*01e6*/ 	.byte	0x3f
	.zero		1


	//   ....[22]....
        /*01e8*/ 	.word	0x00008cf0
        /*01ec*/ 	.word	0x00000009
        /*01f0*/ 	.word	0x00000000
        /*01f4*/ 	.short	0x010a
        /*01f6*/ 	.byte	0x3f
	.zero		1


	//   ....[23]....
        /*01f8*/ 	.word	0x00008d80
        /*01fc*/ 	.word	0x00000006
        /*0200*/ 	.word	0x00000000
        /*0204*/ 	.short	0x010a
        /*0206*/ 	.byte	0x3f
	.zero		1


	//   ....[24]....
        /*0208*/ 	.word	0x00008e10
        /*020c*/ 	.word	0x00000003
        /*0210*/ 	.word	0x00000000
        /*0214*/ 	.short	0x010a
        /*0216*/ 	.byte	0x3f
	.zero		1


	//   ....[25]....
        /*0218*/ 	.word	0x00008e70
        /*021c*/ 	.word	0x00000003
        /*0220*/ 	.word	0x00000000
        /*0224*/ 	.short	0x010a
        /*0226*/ 	.byte	0x3f
	.zero		1


	//   ....[26]....
        /*0228*/ 	.word	0x00008ec0
        /*022c*/ 	.word	0x00000005
        /*0230*/ 	.word	0x00000000
        /*0234*/ 	.short	0x010a
        /*0236*/ 	.byte	0x3f
	.zero		1


	//   ....[27]....
        /*0238*/ 	.word	0x00008f90
        /*023c*/ 	.word	0x00000017
        /*0240*/ 	.word	0x00000028
        /*0244*/ 	.short	0x010a
        /*0246*/ 	.byte	0x3f
	.zero		1


	//   ....[28]....
        /*0248*/ 	.word	0x00009060
        /*024c*/ 	.word	0x00000007
        /*0250*/ 	.word	0x00000000
        /*0254*/ 	.short	0x010a
        /*0256*/ 	.byte	0x3f
	.zero		1


	//   ....[29]....
        /*0258*/ 	.word	0x000090b0
        /*025c*/ 	.word	0x00000008
        /*0260*/ 	.word	0x00000000
        /*0264*/ 	.short	0x010a
        /*0266*/ 	.byte	0x3f
	.zero		1


	//   ....[30]....
        /*0268*/ 	.word	0x00009100
        /*026c*/ 	.word	0x00000009
        /*0270*/ 	.word	0x00000000
        /*0274*/ 	.short	0x010a
        /*0276*/ 	.byte	0x3f
	.zero		1


	//   ....[31]....
        /*0278*/ 	.word	0x00009150
        /*027c*/ 	.word	0x00000006
        /*0280*/ 	.word	0x00000000
        /*0284*/ 	.short	0x010a
        /*0286*/ 	.byte	0x3f
	.zero		1


	//----- nvinfo : EIATTR_NUM_MBARRIERS
	.align		4
.L_35:
        /*0288*/ 	.byte	0x03, 0x38
        /*028a*/ 	.short	0x000c


	//----- nvinfo : EIATTR_EXIT_INSTR_OFFSETS
	.align		4
        /*028c*/ 	.byte	0x04, 0x1c
        /*028e*/ 	.short	(.L_37 - .L_36)


	//   ....[0]....
.L_36:
        /*0290*/ 	.word	0x00000980


	//   ....[1]....
        /*0294*/ 	.word	0x00001190


	//   ....[2]....
        /*0298*/ 	.word	0x00007820


	//   ....[3]....
        /*029c*/ 	.word	0x00007d80


	//   ....[4]....
        /*02a0*/ 	.word	0x00008e60


	//----- nvinfo : EIATTR_MAX_THREADS
	.align		4
.L_37:
        /*02a4*/ 	.byte	0x04, 0x05
        /*02a6*/ 	.short	(.L_39 - .L_38)
.L_38:
        /*02a8*/ 	.word	0x00000180
        /*02ac*/ 	.word	0x00000001
        /*02b0*/ 	.word	0x00000001


	//----- nvinfo : EIATTR_CRS_STACK_SIZE
	.align		4
.L_39:
        /*02b4*/ 	.byte	0x04, 0x1e
        /*02b6*/ 	.short	(.L_41 - .L_40)
.L_40:
        /*02b8*/ 	.word	0x00000000


	//----- nvinfo : EIATTR_CBANK_PARAM_SIZE
	.align		4
.L_41:
        /*02bc*/ 	.byte	0x03, 0x19
        /*02be*/ 	.short	0x0470


	//----- nvinfo : EIATTR_PARAM_CBANK
	.align		4
        /*02c0*/ 	.byte	0x04, 0x0a
        /*02c2*/ 	.short	(.L_43 - .L_42)
	.align		4
.L_42:
        /*02c4*/ 	.word	index@(.nv.constant0._ZN7cutlass13device_kernelINS_4gemm6kernel13GemmUniversalIN4cute5tupleIJiiiiEEENS1_10collective13CollectiveMmaINS1_34MainloopSm90TmaGmmaWarpSpecializedILi5ENS5_IJNS4_1CILi2EEENSA_ILi1EEESC_EEENS1_35KernelTmaWarpSpecializedCooperativeEEENS5_IJNSA_ILi256EEENSA_ILi64EEESH_EEENS_6half_tENS5_IJlSC_lEEESJ_SK_NS4_8TiledMMAINS4_8MMA_AtomIJNS4_4SM904GMMA25MMA_64x64x16_F32F16F16_SSILNSO_5MajorE0ELSQ_0ELNSO_7ScaleInE1ELSR_1EEEEEENS4_6LayoutISD_NS5_IJSC_NSA_ILi0EEESV_EEEEENS5_IJNS4_10UnderscoreESY_SY_EEEEENS4_13SM90_TMA_LOADENS4_14ComposedLayoutINS4_7SwizzleILi3ELi4ELi3EEENS4_18smem_ptr_flag_bitsILi16EEENSU_INS5_IJNSA_ILi8EEESH_EEENS5_IJSH_SC_EEEEEEEvNS4_8identityENS4_23SM90_TMA_LOAD_MULTICASTES1B_vS1C_EENS_8epilogue10collective6detail29Sm90TmaWarpSpecializedAdapterINS1G_15DefaultEpilogueISJ_SK_SK_NS1F_6thread17LinearCombinationISJ_Li1EffLNS1K_9ScaleType4KindE0ELNS_15FloatRoundStyleE2ESJ_EENS1_15EpilogueDefaultEEEEEvvEEEEvNT_6ParamsE)
        /*02c8*/ 	.short	0x0210
        /*02ca*/ 	.short	0x0470


	//----- nvinfo : EIATTR_SW_WAR
	.align		4
.L_43:
        /*02cc*/ 	.byte	0x04, 0x36
        /*02ce*/ 	.short	(.L_45 - .L_44)
.L_44:
        /*02d0*/ 	.word	0x00000008
.L_45:


//--------------------- .nv.callgraph             --------------------------
	.section	.nv.callgraph,"",@"SHT_CUDA_CALLGRAPH"
	.align	4
	.sectionentsize	8
	.align		4
        /*0000*/ 	.word	0x00000000
	.align		4
        /*0004*/ 	.word	0xffffffff
	.align		4
        /*0008*/ 	.word	index@(_ZN7cutlass13device_kernelINS_4gemm6kernel13GemmUniversalIN4cute5tupleIJiiiiEEENS1_10collective13CollectiveMmaINS1_34MainloopSm90TmaGmmaWarpSpecializedILi5ENS5_IJNS4_1CILi2EEENSA_ILi1EEESC_EEENS1_35KernelTmaWarpSpecializedCooperativeEEENS5_IJNSA_ILi256EEENSA_ILi64EEESH_EEENS_6half_tENS5_IJlSC_lEEESJ_SK_NS4_8TiledMMAINS4_8MMA_AtomIJNS4_4SM904GMMA25MMA_64x64x16_F32F16F16_SSILNSO_5MajorE0ELSQ_0ELNSO_7ScaleInE1ELSR_1EEEEEENS4_6LayoutISD_NS5_IJSC_NSA_ILi0EEESV_EEEEENS5_IJNS4_10UnderscoreESY_SY_EEEEENS4_13SM90_TMA_LOADENS4_14ComposedLayoutINS4_7SwizzleILi3ELi4ELi3EEENS4_18smem_ptr_flag_bitsILi16EEENSU_INS5_IJNSA_ILi8EEESH_EEENS5_IJSH_SC_EEEEEEEvNS4_8identityENS4_23SM90_TMA_LOAD_MULTICASTES1B_vS1C_EENS_8epilogue10collective6detail29Sm90TmaWarpSpecializedAdapterINS1G_15DefaultEpilogueISJ_SK_SK_NS1F_6thread17LinearCombinationISJ_Li1EffLNS1K_9ScaleType4KindE0ELNS_15FloatRoundStyleE2ESJ_EENS1_15EpilogueDefaultEEEEEvvEEEEvNT_6ParamsE)
	.align		4
        /*000c*/ 	.word	index@(__assertfail)
	.align		4
        /*0010*/ 	.word	0x00000000
	.align		4
        /*0014*/ 	.word	0xfffffffe
	.align		4
        /*0018*/ 	.word	0x00000000
	.align		4
        /*001c*/ 	.word	0xfffffffd
	.align		4
        /*0020*/ 	.word	0x00000000
	.align		4
        /*0024*/ 	.word	0xfffffffc


//--------------------- .nv.constant4             --------------------------
	.section	.nv.constant4,"a",@progbits
	.align	8
	.align		8
.nv.constant4:
        /*0000*/ 	.dword	__assertfail
	.align		8
        /*0008*/ 	.dword	__unnamed_1
	.align		8
        /*0010*/ 	.dword	_ZN39_INTERNAL_b635524f_4_k_cu_00acf2eb_39974cuda3std3__45__cpo5beginE
	.align		8
        /*0018*/ 	.dword	_ZN39_INTERNAL_b635524f_4_k_cu_00acf2eb_39974cuda3std3__45__cpo3endE
	.align		8
        /*0020*/ 	.dword	_ZN39_INTERNAL_b635524f_4_k_cu_00acf2eb_39974cuda3std3__45__cpo6cbeginE
	.align		8
        /*0028*/ 	.dword	_ZN39_INTERNAL_b635524f_4_k_cu_00acf2eb_39974cuda3std3__45__cpo4cendE
	.align		8
        /*0030*/ 	.dword	_ZN39_INTERNAL_b635524f_4_k_cu_00acf2eb_39974cuda3std3__441_GLOBAL__N__b635524f_4_k_cu_00acf2eb_39976ignoreE
	.align		8
        /*0038*/ 	.dword	_ZN39_INTERNAL_b635524f_4_k_cu_00acf2eb_39974cuda3std3__419piecewise_constructE
	.align		8
        /*0040*/ 	.dword	_ZN39_INTERNAL_b635524f_4_k_cu_00acf2eb_39974cuda3std3__48in_placeE
	.align		8
        /*0048*/ 	.dword	_ZN39_INTERNAL_b635524f_4_k_cu_00acf2eb_39974cuda3std6ranges3__45__cpo4swapE
	.align		8
        /*0050*/ 	.dword	_ZN39_INTERNAL_b635524f_4_k_cu_00acf2eb_39974cuda3std6ranges3__45__cpo9iter_moveE
	.align		8
        /*0058*/ 	.dword	_ZN39_INTERNAL_b635524f_4_k_cu_00acf2eb_39974cute7productE
	.align		8
        /*0060*/ 	.dword	_ZN39_INTERNAL_b635524f_4_k_cu_00acf2eb_39974cute1_E
	.align		8
        /*0068*/ 	.dword	$str$22
	.align		8
        /*0070*/ 	.dword	$str$23


//--------------------- .text._ZN7cutlass13device_kernelINS_4gemm6kernel13GemmUniversalIN4cute5tupleIJiiiiEEENS1_10collective13CollectiveMmaINS1_34MainloopSm90TmaGmmaWarpSpecializedILi5ENS5_IJNS4_1CILi2EEENSA_ILi1EEESC_EEENS1_35KernelTmaWarpSpecializedCooperativeEEENS5_IJNSA_ILi256EEENSA_ILi64EEESH_EEENS_6half_tENS5_IJlSC_lEEESJ_SK_NS4_8TiledMMAINS4_8MMA_AtomIJNS4_4SM904GMMA25MMA_64x64x16_F32F16F16_SSILNSO_5MajorE0ELSQ_0ELNSO_7ScaleInE1ELSR_1EEEEEENS4_6LayoutISD_NS5_IJSC_NSA_ILi0EEESV_EEEEENS5_IJNS4_10UnderscoreESY_SY_EEEEENS4_13SM90_TMA_LOADENS4_14ComposedLayoutINS4_7SwizzleILi3ELi4ELi3EEENS4_18smem_ptr_flag_bitsILi16EEENSU_INS5_IJNSA_ILi8EEESH_EEENS5_IJSH_SC_EEEEEEEvNS4_8identityENS4_23SM90_TMA_LOAD_MULTICASTES1B_vS1C_EENS_8epilogue10collective6detail29Sm90TmaWarpSpecializedAdapterINS1G_15DefaultEpilogueISJ_SK_SK_NS1F_6thread17LinearCombinationISJ_Li1EffLNS1K_9ScaleType4KindE0ELNS_15FloatRoundStyleE2ESJ_EENS1_15EpilogueDefaultEEEEEvvEEEEvNT_6ParamsE --------------------------
	.section	.text._ZN7cutlass13device_kernelINS_4gemm6kernel13GemmUniversalIN4cute5tupleIJiiiiEEENS1_10collective13CollectiveMmaINS1_34MainloopSm90TmaGmmaWarpSpecializedILi5ENS5_IJNS4_1CILi2EEENSA_ILi1EEESC_EEENS1_35KernelTmaWarpSpecializedCooperativeEEENS5_IJNSA_ILi256EEENSA_ILi64EEESH_EEENS_6half_tENS5_IJlSC_lEEESJ_SK_NS4_8TiledMMAINS4_8MMA_AtomIJNS4_4SM904GMMA25MMA_64x64x16_F32F16F16_SSILNSO_5MajorE0ELSQ_0ELNSO_7ScaleInE1ELSR_1EEEEEENS4_6LayoutISD_NS5_IJSC_NSA_ILi0EEESV_EEEEENS5_IJNS4_10UnderscoreESY_SY_EEEEENS4_13SM90_TMA_LOADENS4_14ComposedLayoutINS4_7SwizzleILi3ELi4ELi3EEENS4_18smem_ptr_flag_bitsILi16EEENSU_INS5_IJNSA_ILi8EEESH_EEENS5_IJSH_SC_EEEEEEEvNS4_8identityENS4_23SM90_TMA_LOAD_MULTICASTES1B_vS1C_EENS_8epilogue10collective6detail29Sm90TmaWarpSpecializedAdapterINS1G_15DefaultEpilogueISJ_SK_SK_NS1F_6thread17LinearCombinationISJ_Li1EffLNS1K_9ScaleType4KindE0ELNS_15FloatRoundStyleE2ESJ_EENS1_15EpilogueDefaultEEEEEvvEEEEvNT_6ParamsE,"ax",@progbits
	.align	128
.text._ZN7cutlass13device_kernelINS_4gemm6kernel13GemmUniversalIN4cute5tupleIJiiiiEEENS1_10collective13CollectiveMmaINS1_34MainloopSm90TmaGmmaWarpSpecializedILi5ENS5_IJNS4_1CILi2EEENSA_ILi1EEESC_EEENS1_35KernelTmaWarpSpecializedCooperativeEEENS5_IJNSA_ILi256EEENSA_ILi64EEESH_EEENS_6half_tENS5_IJlSC_lEEESJ_SK_NS4_8TiledMMAINS4_8MMA_AtomIJNS4_4SM904GMMA25MMA_64x64x16_F32F16F16_SSILNSO_5MajorE0ELSQ_0ELNSO_7ScaleInE1ELSR_1EEEEEENS4_6LayoutISD_NS5_IJSC_NSA_ILi0EEESV_EEEEENS5_IJNS4_10UnderscoreESY_SY_EEEEENS4_13SM90_TMA_LOADENS4_14ComposedLayoutINS4_7SwizzleILi3ELi4ELi3EEENS4_18smem_ptr_flag_bitsILi16EEENSU_INS5_IJNSA_ILi8EEESH_EEENS5_IJSH_SC_EEEEEEEvNS4_8identityENS4_23SM90_TMA_LOAD_MULTICASTES1B_vS1C_EENS_8epilogue10collective6detail29Sm90TmaWarpSpecializedAdapterINS1G_15DefaultEpilogueISJ_SK_SK_NS1F_6thread17LinearCombinationISJ_Li1EffLNS1K_9ScaleType4KindE0ELNS_15FloatRoundStyleE2ESJ_EENS1_15EpilogueDefaultEEEEEvvEEEEvNT_6ParamsE:
        .type           _ZN7cutlass13device_kernelINS_4gemm6kernel13GemmUniversalIN4cute5tupleIJiiiiEEENS1_10collective13CollectiveMmaINS1_34MainloopSm90TmaGmmaWarpSpecializedILi5ENS5_IJNS4_1CILi2EEENSA_ILi1EEESC_EEENS1_35KernelTmaWarpSpecializedCooperativeEEENS5_IJNSA_ILi256EEENSA_ILi64EEESH_EEENS_6half_tENS5_IJlSC_lEEESJ_SK_NS4_8TiledMMAINS4_8MMA_AtomIJNS4_4SM904GMMA25MMA_64x64x16_F32F16F16_SSILNSO_5MajorE0ELSQ_0ELNSO_7ScaleInE1ELSR_1EEEEEENS4_6LayoutISD_NS5_IJSC_NSA_ILi0EEESV_EEEEENS5_IJNS4_10UnderscoreESY_SY_EEEEENS4_13SM90_TMA_LOADENS4_14ComposedLayoutINS4_7SwizzleILi3ELi4ELi3EEENS4_18smem_ptr_flag_bitsILi16EEENSU_INS5_IJNSA_ILi8EEESH_EEENS5_IJSH_SC_EEEEEEEvNS4_8identityENS4_23SM90_TMA_LOAD_MULTICASTES1B_vS1C_EENS_8epilogue10collective6detail29Sm90TmaWarpSpecializedAdapterINS1G_15DefaultEpilogueISJ_SK_SK_NS1F_6thread17LinearCombinationISJ_Li1EffLNS1K_9ScaleType4KindE0ELNS_15FloatRoundStyleE2ESJ_EENS1_15EpilogueDefaultEEEEEvvEEEEvNT_6ParamsE,@function
        .size           _ZN7cutlass13device_kernelINS_4gemm6kernel13GemmUniversalIN4cute5tupleIJiiiiEEENS1_10collective13CollectiveMmaINS1_34MainloopSm90TmaGmmaWarpSpecializedILi5ENS5_IJNS4_1CILi2EEENSA_ILi1EEESC_EEENS1_35KernelTmaWarpSpecializedCooperativeEEENS5_IJNSA_ILi256EEENSA_ILi64EEESH_EEENS_6half_tENS5_IJlSC_lEEESJ_SK_NS4_8TiledMMAINS4_8MMA_AtomIJNS4_4SM904GMMA25MMA_64x64x16_F32F16F16_SSILNSO_5MajorE0ELSQ_0ELNSO_7ScaleInE1ELSR_1EEEEEENS4_6LayoutISD_NS5_IJSC_NSA_ILi0EEESV_EEEEENS5_IJNS4_10UnderscoreESY_SY_EEEEENS4_13SM90_TMA_LOADENS4_14ComposedLayoutINS4_7SwizzleILi3ELi4ELi3EEENS4_18smem_ptr_flag_bitsILi16EEENSU_INS5_IJNSA_ILi8EEESH_EEENS5_IJSH_SC_EEEEEEEvNS4_8identityENS4_23SM90_TMA_LOAD_MULTICASTES1B_vS1C_EENS_8epilogue10collective6detail29Sm90TmaWarpSpecializedAdapterINS1G_15DefaultEpilogueISJ_SK_SK_NS1F_6thread17LinearCombinationISJ_Li1EffLNS1K_9ScaleType4KindE0ELNS_15FloatRoundStyleE2ESJ_EENS1_15EpilogueDefaultEEEEEvvEEEEvNT_6ParamsE,(.L_x_199 - _ZN7cutlass13device_kernelINS_4gemm6kernel13GemmUniversalIN4cute5tupleIJiiiiEEENS1_10collective13CollectiveMmaINS1_34MainloopSm90TmaGmmaWarpSpecializedILi5ENS5_IJNS4_1CILi2EEENSA_ILi1EEESC_EEENS1_35KernelTmaWarpSpecializedCooperativeEEENS5_IJNSA_ILi256EEENSA_ILi64EEESH_EEENS_6half_tENS5_IJlSC_lEEESJ_SK_NS4_8TiledMMAINS4_8MMA_AtomIJNS4_4SM904GMMA25MMA_64x64x16_F32F16F16_SSILNSO_5MajorE0ELSQ_0ELNSO_7ScaleInE1ELSR_1EEEEEENS4_6LayoutISD_NS5_IJSC_NSA_ILi0EEESV_EEEEENS5_IJNS4_10UnderscoreESY_SY_EEEEENS4_13SM90_TMA_LOADENS4_14ComposedLayoutINS4_7SwizzleILi3ELi4ELi3EEENS4_18smem_ptr_flag_bitsILi16EEENSU_INS5_IJNSA_ILi8EEESH_EEENS5_IJSH_SC_EEEEEEEvNS4_8identityENS4_23SM90_TMA_LOAD_MULTICASTES1B_vS1C_EENS_8epilogue10collective6detail29Sm90TmaWarpSpecializedAdapterINS1G_15DefaultEpilogueISJ_SK_SK_NS1F_6thread17LinearCombinationISJ_Li1EffLNS1K_9ScaleType4KindE0ELNS_15FloatRoundStyleE2ESJ_EENS1_15EpilogueDefaultEEEEEvvEEEEvNT_6ParamsE)
        .other          _ZN7cutlass13device_kernelINS_4gemm6kernel13GemmUniversalIN4cute5tupleIJiiiiEEENS1_10collective13CollectiveMmaINS1_34MainloopSm90TmaGmmaWarpSpecializedILi5ENS5_IJNS4_1CILi2EEENSA_ILi1EEESC_EEENS1_35KernelTmaWarpSpecializedCooperativeEEENS5_IJNSA_ILi256EEENSA_ILi64EEESH_EEENS_6half_tENS5_IJlSC_lEEESJ_SK_NS4_8TiledMMAINS4_8MMA_AtomIJNS4_4SM904GMMA25MMA_64x64x16_F32F16F16_SSILNSO_5MajorE0ELSQ_0ELNSO_7ScaleInE1ELSR_1EEEEEENS4_6LayoutISD_NS5_IJSC_NSA_ILi0EEESV_EEEEENS5_IJNS4_10UnderscoreESY_SY_EEEEENS4_13SM90_TMA_LOADENS4_14ComposedLayoutINS4_7SwizzleILi3ELi4ELi3EEENS4_18smem_ptr_flag_bitsILi16EEENSU_INS5_IJNSA_ILi8EEESH_EEENS5_IJSH_SC_EEEEEEEvNS4_8identityENS4_23SM90_TMA_LOAD_MULTICASTES1B_vS1C_EENS_8epilogue10collective6detail29Sm90TmaWarpSpecializedAdapterINS1G_15DefaultEpilogueISJ_SK_SK_NS1F_6thread17LinearCombinationISJ_Li1EffLNS1K_9ScaleType4KindE0ELNS_15FloatRoundStyleE2ESJ_EENS1_15EpilogueDefaultEEEEEvvEEEEvNT_6ParamsE,@"STO_CUDA_ENTRY STV_DEFAULT"
_ZN7cutlass13device_kernelINS_4gemm6kernel13GemmUniversalIN4cute5tupleIJiiiiEEENS1_10collective13CollectiveMmaINS1_34MainloopSm90TmaGmmaWarpSpecializedILi5ENS5_IJNS4_1CILi2EEENSA_ILi1EEESC_EEENS1_35KernelTmaWarpSpecializedCooperativeEEENS5_IJNSA_ILi256EEENSA_ILi64EEESH_EEENS_6half_tENS5_IJlSC_lEEESJ_SK_NS4_8TiledMMAINS4_8MMA_AtomIJNS4_4SM904GMMA25MMA_64x64x16_F32F16F16_SSILNSO_5MajorE0ELSQ_0ELNSO_7ScaleInE1ELSR_1EEEEEENS4_6LayoutISD_NS5_IJSC_NSA_ILi0EEESV_EEEEENS5_IJNS4_10UnderscoreESY_SY_EEEEENS4_13SM90_TMA_LOADENS4_14ComposedLayoutINS4_7SwizzleILi3ELi4ELi3EEENS4_18smem_ptr_flag_bitsILi16EEENSU_INS5_IJNSA_ILi8EEESH_EEENS5_IJSH_SC_EEEEEEEvNS4_8identityENS4_23SM90_TMA_LOAD_MULTICASTES1B_vS1C_EENS_8epilogue10collective6detail29Sm90TmaWarpSpecializedAdapterINS1G_15DefaultEpilogueISJ_SK_SK_NS1F_6thread17LinearCombinationISJ_Li1EffLNS1K_9ScaleType4KindE0ELNS_15FloatRoundStyleE2ESJ_EENS1_15EpilogueDefaultEEEEEvvEEEEvNT_6ParamsE:
[----:B------:R-:W0:Y:S01]  /*0000*/  LDC R1, c[0x0][0x28] ;  /* 0x00000a00ff017b82 */ /* 0x000e220000000800 */
[----:B------:R-:W1:Y:S01]  /*0010*/  S2R R18, SR_TID.X ;  /* 0x0000000000127919 */ /* 0x000e620000002100 */
[----:B------:R-:W-:Y:S01]  /*0020*/  ELECT P0, URZ, PT ;  /* 0x00000000003f782f */ /* 0x000fe20003800000 */
[----:B------:R-:W-:Y:S01]  /*0030*/  BSSY B0, `(.L_x_0) ;  /* 0x000000f000007945 */ /* 0x000fe20003800000 */
[--C-:B-1----:R-:W-:Y:S02]  /*0040*/  SHF.R.U32.HI R0, RZ, 0x5, R18.reuse ;  /* 0x00000005ff007819 */ /* 0x102fe40000011612 */
[----:B------:R-:W-:-:S03]  /*0050*/  SHF.R.U32.HI R3, RZ, 0x7, R18 ;  /* 0x00000007ff037819 */ /* 0x000fc60000011612 */
[----:B------:R-:W1:Y:S04]  /*0060*/  SHFL.IDX PT, R2, R0, RZ, 0x1f ;  /* 0x00001fff00027589 */ /* 0x000e6800000e0000 */
[----:B------:R2:W3:Y:S01]  /*0070*/  SHFL.IDX PT, R5, R3, RZ, 0x1f ;  /* 0x00001fff03057589 */ /* 0x0004e200000e0000 */
[----:B-1----:R-:W-:-:S13]  /*0080*/  ISETP.NE.OR P0, PT, R2, RZ, !P0 ;  /* 0x000000ff0200720c */ /* 0x002fda0004705670 */
[----:B0-23--:R-:W-:Y:S05]  /*0090*/  @P0 BRA `(.L_x_1) ;  /* 0x0000000000200947 */ /* 0x00dfea0003800000 */
[----:B------:R-:W-:Y:S02]  /*00a0*/  ULDC.64 UR4, c[0x0][0x198] ;  /* 0x0000660000047ab9 */ /* 0x000fe40000000a00 */
[----:B------:R-:W-:Y:S02]  /*00b0*/  UIADD3 UR6, UP0, UR4, 0xf0, URZ ;  /* 0x000000f004067890 */ /* 0x000fe4000ff1e03f */
[----:B------:R-:W-:Y:S02]  /*00c0*/  UIADD3 UR4, UP1, UR4, 0x1f0, URZ ;  /* 0x000001f004047890 */ /* 0x000fe4000ff3e03f */
[----:B------:R-:W-:Y:S02]  /*00d0*/  UIADD3.X UR7, URZ, UR5, URZ, UP0, !UPT ;  /* 0x000000053f077290 */ /* 0x000fe400087fe43f */
[----:B------:R-:W-:-:S07]  /*00e0*/  UIADD3.X UR5, URZ, UR5, URZ, UP1, !UPT ;  /* 0x000000053f057290 */ /* 0x000fce0008ffe43f */
[----:B------:R0:W-:Y:S02]  /*00f0*/  UTMACCTL.PF [UR6] ;  /* 0x00000000060079b9 */ /* 0x0001e40008040000 */
[----:B------:R0:W-:Y:S02]  /*0100*/  UTMACCTL.PF [UR4] ;  /* 0x00000000040079b9 */ /* 0x0001e40008040000 */
[----:B0-----:R-:W-:Y:S01]  /*0110*/  NOP ;  /* 0x0000000000007918 */ /* 0x001fe20000000000 */
.L_x_1:
[----:B------:R-:W-:Y:S05]  /*0120*/  BSYNC B0 ;  /* 0x0000000000007941 */ /* 0x000fea0003800000 */
.L_x_0:
[----:B------:R-:W0:Y:S02]  /*0130*/  SHFL.IDX PT, R3, R0, RZ, 0x1f ;  /* 0x00001fff00037589 */ /* 0x000e2400000e0000 */
[----:B0-----:R-:W-:-:S13]  /*0140*/  ISETP.NE.AND P0, PT, R3, RZ, PT ;  /* 0x000000ff0300720c */ /* 0x001fda0003f05270 */
[----:B------:R-:W-:Y:S05]  /*0150*/  @P0 BRA `(.L_x_2) ;  /* 0x0000000000600947 */ /* 0x000fea0003800000 */
[----:B------:R-:W0:Y:S01]  /*0160*/  S2UR UR8, SR_CgaCtaId ;  /* 0x00000000000879c3 */ /* 0x000e220000008800 */
[----:B------:R-:W-:Y:S01]  /*0170*/  UMOV UR4, 0x400 ;  /* 0x0000040000047882 */ /* 0x000fe20000000000 */
[----:B------:R-:W-:Y:S01]  /*0180*/  UMOV UR5, 0x1 ;  /* 0x0000000100057882 */ /* 0x000fe20000000000 */
[----:B------:R-:W-:Y:S01]  /*0190*/  UMOV UR6, 0x4 ;  /* 0x0000000400067882 */ /* 0x000fe20000000000 */
[----:B------:R-:W-:Y:S01]  /*01a0*/  ELECT P0, URZ, PT ;  /* 0x00000000003f782f */ /* 0x000fe20003800000 */
[----:B------:R-:W-:-:S04]  /*01b0*/  UIADD3 UR6, -UR6, 0x100000, URZ ;  /* 0x0010000006067890 */ /* 0x000fc8000fffe13f */
[----:B------:R-:W-:Y:S02]  /*01c0*/  USHF.L.U32 UR7, UR6, 0xb, URZ ;  /* 0x0000000b06077899 */ /* 0x000fe4000800063f */
[----:B------:R-:W-:Y:S02]  /*01d0*/  USHF.L.U32 UR6, UR6, 0x1, URZ ;  /* 0x0000000106067899 */ /* 0x000fe4000800063f */
[----:B0-----:R-:W-:Y:S02]  /*01e0*/  ULEA UR8, UR8, UR4, 0x18 ;  /* 0x0000000408087291 */ /* 0x001fe4000f8ec03f */
[----:B------:R-:W-:-:S04]  /*01f0*/  UIADD3 UR4, -UR5, 0x100000, URZ ;  /* 0x0010000005047890 */ /* 0x000fc8000fffe13f */
[----:B------:R-:W-:Y:S02]  /*0200*/  USHF.L.U32 UR5, UR4, 0xb, URZ ;  /* 0x0000000b04057899 */ /* 0x000fe4000800063f */
[----:B------:R-:W-:Y:S01]  /*0210*/  USHF.L.U32 UR4, UR4, 0x1, URZ ;  /* 0x0000000104047899 */ /* 0x000fe2000800063f */
[----:B------:R-:W0:Y:S11]  /*0220*/  FENCE.VIEW.ASYNC.S ;  /* 0x00000000000073c6 */ /* 0x000e360000000000 */
[----:B0-----:R0:W1:Y:S01]  /*0230*/  SYNCS.EXCH.64 URZ, [UR8], UR4 ;  /* 0x00000004083f75b2 */ /* 0x0010620008000100 */
[----:B------:R0:W2:Y:S01]  /*0240*/  SYNCS.EXCH.64 URZ, [UR8+0x28], UR6 ;  /* 0x00002806083f75b2 */ /* 0x0000a20008000100 */
[----:B------:R0:W3:Y:S01]  /*0250*/  SYNCS.EXCH.64 URZ, [UR8+0x8], UR4 ;  /* 0x00000804083f75b2 */ /* 0x0000e20008000100 */
[----:B------:R0:W4:Y:S01]  /*0260*/  SYNCS.EXCH.64 URZ, [UR8+0x30], UR6 ;  /* 0x00003006083f75b2 */ /* 0x0001220008000100 */
[----:B------:R0:W0:Y:S01]  /*0270*/  SYNCS.EXCH.64 URZ, [UR8+0x10], UR4 ;  /* 0x00001004083f75b2 */ /* 0x0000220008000100 */
[----:B------:R0:W0:Y:S01]  /*0280*/  SYNCS.EXCH.64 URZ, [UR8+0x38], UR6 ;  /* 0x00003806083f75b2 */ /* 0x0000220008000100 */
[----:B------:R0:W0:Y:S01]  /*0290*/  SYNCS.EXCH.64 URZ, [UR8+0x18], UR4 ;  /* 0x00001804083f75b2 */ /* 0x0000220008000100 */
[----:B------:R0:W0:Y:S01]  /*02a0*/  SYNCS.EXCH.64 URZ, [UR8+0x40], UR6 ;  /* 0x00004006083f75b2 */ /* 0x0000220008000100 */
[----:B------:R0:W0:Y:S01]  /*02b0*/  SYNCS.EXCH.64 URZ, [UR8+0x20], UR4 ;  /* 0x00002004083f75b2 */ /* 0x0000220008000100 */
[----:B------:R0:W0:Y:S01]  /*02c0*/  SYNCS.EXCH.64 URZ, [UR8+0x48], UR6 ;  /* 0x00004806083f75b2 */ /* 0x0000220008000100 */
[----:B------:R-:W-:Y:S01]  /*02d0*/  NOP ;  /* 0x0000000000007918 */ /* 0x000fe20000000000 */
.L_x_2:
[----:B------:R-:W-:Y:S01]  /*02e0*/  SHF.R.S32.HI R7, RZ, 0x1f, R18 ;  /* 0x0000001fff077819 */ /* 0x000fe20000011412 */
[----:B------:R-:W5:Y:S01]  /*02f0*/  SHFL.IDX PT, R0, R0, RZ, 0x1f ;  /* 0x00001fff00007589 */ /* 0x000f6200000e0000 */
[----:B0-----:R-:W0:Y:S01]  /*0300*/  S2UR UR8, SR_CTAID.X ;  /* 0x00000000000879c3 */ /* 0x001e220000002500 */
[----:B------:R-:W-:Y:S02]  /*0310*/  ELECT P0, URZ, PT ;  /* 0x00000000003f782f */ /* 0x000fe40003800000 */
[----:B------:R-:W-:Y:S01]  /*0320*/  LEA.HI R7, R7, R18, RZ, 0x7 ;  /* 0x0000001207077211 */ /* 0x000fe200078f38ff */
[----:B------:R-:W1:Y:S01]  /*0330*/  S2R R4, SR_CTAID.Y ;  /* 0x0000000000047919 */ /* 0x000e620000002600 */
[----:B------:R-:W-:Y:S01]  /*0340*/  SHF.R.S32.HI R8, RZ, 0x1f, R3 ;  /* 0x0000001fff087819 */ /* 0x000fe20000011403 */
[----:B------:R-:W-:Y:S01]  /*0350*/  ULDC UR4, c[0x0][0x150] ;  /* 0x0000540000047ab9 */ /* 0x000fe20000000800 */
[----:B------:R-:W-:Y:S01]  /*0360*/  LOP3.LUT R7, R7, 0xffffff80, RZ, 0xc0, !PT ;  /* 0xffffff8007077812 */ /* 0x000fe200078ec0ff */
[----:B------:R-:W-:Y:S01]  /*0370*/  NOP ;  /* 0x0000000000007918 */ /* 0x000fe20000000000 */
[----:B------:R-:W-:Y:S01]  /*0380*/  LEA.HI R8, R8, R3, RZ, 0x2 ;  /* 0x0000000308087211 */ /* 0x000fe200078f10ff */
[----:B------:R-:W2:Y:S01]  /*0390*/  LDC R10, c[0x0][0x144] ;  /* 0x00005100ff0a7b82 */ /* 0x000ea20000000800 */
[----:B------:R-:W-:Y:S01]  /*03a0*/  NOP ;  /* 0x0000000000007918 */ /* 0x000fe20000000000 */
[----:B------:R-:W-:Y:S01]  /*03b0*/  IMAD.IADD R6, R18, 0x1, -R7 ;  /* 0x0000000112067824 */ /* 0x000fe200078e0a07 */
[----:B------:R-:W-:Y:S01]  /*03c0*/  LOP3.LUT R8, R8, 0x3ffffffc, RZ, 0xc0, !PT ;  /* 0x3ffffffc08087812 */ /* 0x000fe200078ec0ff */
[----:B------:R-:W-:Y:S01]  /*03d0*/  IMAD.MOV.U32 R23, RZ, RZ, 0x1 ;  /* 0x00000001ff177424 */ /* 0x000fe200078e00ff */
[----:B------:R-:W-:-:S02]  /*03e0*/  ISETP.NE.AND P3, PT, R5, RZ, PT ;  /* 0x000000ff0500720c */ /* 0x000fc40003f65270 */
[----:B------:R-:W-:Y:S01]  /*03f0*/  SHF.R.S32.HI R7, RZ, 0x1f, R6 ;  /* 0x0000001fff077819 */ /* 0x000fe20000011406 */
[----:B------:R-:W-:Y:S01]  /*0400*/  IMAD.IADD R8, R3, 0x1, -R8 ;  /* 0x0000000103087824 */ /* 0x000fe200078e0a08 */
[----:B------:R-:W3:Y:S02]  /*0410*/  LDC R13, c[0x0][0x140] ;  /* 0x00005000ff0d7b82 */ /* 0x000ee40000000800 */
[----:B------:R-:W-:Y:S02]  /*0420*/  LEA.HI R7, R7, R6, RZ, 0x3 ;  /* 0x0000000607077211 */ /* 0x000fe400078f18ff */
[----:B-----5:R-:W-:Y:S02]  /*0430*/  ISETP.NE.OR P0, PT, R0, RZ, !P0 ;  /* 0x000000ff0000720c */ /* 0x020fe40004705670 */
[--C-:B------:R-:W-:Y:S02]  /*0440*/  SHF.R.S32.HI R0, RZ, 0x3, R7.reuse ;  /* 0x00000003ff007819 */ /* 0x100fe40000011407 */
[----:B------:R-:W-:-:S02]  /*0450*/  SHF.R.S32.HI R7, RZ, 0x1f, R7 ;  /* 0x0000001fff077819 */ /* 0x000fc40000011407 */
[----:B0-----:R-:W-:Y:S02]  /*0460*/  I2FP.F32.U32 R9, UR8 ;  /* 0x0000000800097c45 */ /* 0x001fe40008201000 */
[----:B------:R-:W-:-:S03]  /*0470*/  LEA.HI R7, R7, R0, RZ, 0x2 ;  /* 0x0000000007077211 */ /* 0x000fc600078f10ff */
[----:B------:R-:W-:Y:S01]  /*0480*/  FMUL R9, R9, UR4 ;  /* 0x0000000409097c20 */ /* 0x000fe20008400000 */
[----:B------:R-:W-:Y:S01]  /*0490*/  LOP3.LUT R7, R7, 0xfffffffc, RZ, 0xc0, !PT ;  /* 0xfffffffc07077812 */ /* 0x000fe200078ec0ff */
[----:B------:R-:W-:Y:S01]  /*04a0*/  VOTEU.ALL UP0, P0 ;  /* 0x00000000003f7886 */ /* 0x000fe20000000000 */
[----:B-1----:R-:W-:Y:S01]  /*04b0*/  I2FP.F32.U32 R3, R4 ;  /* 0x0000000400037245 */ /* 0x002fe20000201000 */
[----:B------:R-:W-:Y:S01]  /*04c0*/  ULDC UR4, c[0x0][0x154] ;  /* 0x0000550000047ab9 */ /* 0x000fe20000000800 */
[----:B------:R-:W-:Y:S01]  /*04d0*/  VOTEU.ALL UP1, P0 ;  /* 0x00000000003f7886 */ /* 0x000fe20000020000 */
[----:B------:R-:W0:Y:S01]  /*04e0*/  F2I.U32.TRUNC.NTZ R9, R9 ;  /* 0x0000000900097305 */ /* 0x000e22000020f000 */
[----:B------:R-:W-:Y:S01]  /*04f0*/  IMAD.IADD R7, R0, 0x1, -R7 ;  /* 0x0000000100077824 */ /* 0x000fe200078e0a07 */
[----:B------:R-:W1:Y:S01]  /*0500*/  @!UP0 S2UR UR7, SR_CgaCtaId ;  /* 0x00000000000789c3 */ /* 0x000e620000008800 */
[----:B------:R-:W-:Y:S01]  /*0510*/  FMUL R12, R3, UR4 ;  /* 0x00000004030c7c20 */ /* 0x000fe20008400000 */
[----:B------:R-:W-:Y:S01]  /*0520*/  UMOV UR4, 0x20 ;  /* 0x0000002000047882 */ /* 0x000fe20000000000 */
[----:B------:R-:W-:Y:S01]  /*0530*/  IMAD R8, R8, 0x4, R7 ;  /* 0x0000000408087824 */ /* 0x000fe200078e0207 */
[----:B------:R-:W-:Y:S01]  /*0540*/  @!UP0 UMOV UR6, 0x400 ;  /* 0x0000040000068882 */ /* 0x000fe20000000000 */
[----:B------:R-:W-:-:S04]  /*0550*/  @!UP0 UIADD3 UR4, -UR4, 0x100000, URZ ;  /* 0x0010000004048890 */ /* 0x000fc8000fffe13f */
[----:B------:R-:W-:Y:S02]  /*0560*/  @!UP0 USHF.L.U32 UR5, UR4, 0xb, URZ ;  /* 0x0000000b04058899 */ /* 0x000fe4000800063f */
[----:B------:R-:W-:Y:S01]  /*0570*/  @!UP0 USHF.L.U32 UR4, UR4, 0x1, URZ ;  /* 0x0000000104048899 */ /* 0x000fe2000800063f */
[----:B---3--:R-:W-:Y:S01]  /*0580*/  ISETP.EQ.U32.AND P2, PT, R13, 0x1, PT ;  /* 0x000000010d00780c */ /* 0x008fe20003f42070 */
[----:B------:R-:W3:Y:S01]  /*0590*/  F2I.U32.TRUNC.NTZ R12, R12 ;  /* 0x0000000c000c7305 */ /* 0x000ee2000020f000 */
[----:B------:R-:W-:Y:S01]  /*05a0*/  LEA.HI R0, R8, R8, RZ, 0x1 ;  /* 0x0000000808007211 */ /* 0x000fe200078f08ff */
[----:B------:R-:W5:Y:S03]  /*05b0*/  LDC R7, c[0x0][0x148] ;  /* 0x00005200ff077b82 */ /* 0x000f660000000800 */
[----:B------:R-:W-:Y:S01]  /*05c0*/  LOP3.LUT R11, R0, 0xfffffffe, RZ, 0xc0, !PT ;  /* 0xfffffffe000b7812 */ /* 0x000fe200078ec0ff */
[----:B0-----:R-:W-:Y:S01]  /*05d0*/  IMAD.MOV R15, RZ, RZ, -R9 ;  /* 0x000000ffff0f7224 */ /* 0x001fe200078e0a09 */
[----:B------:R-:W-:-:S03]  /*05e0*/  SHF.R.S32.HI R9, RZ, 0x1f, R2 ;  /* 0x0000001fff097819 */ /* 0x000fc60000011402 */
[----:B--2---:R-:W-:Y:S01]  /*05f0*/  IMAD R3, R10, R15, UR8 ;  /* 0x000000080a037e24 */ /* 0x004fe2000f8e020f */
[----:B------:R-:W-:Y:S01]  /*0600*/  LEA.HI R9, R9, R2, RZ, 0x2 ;  /* 0x0000000209097211 */ /* 0x000fe200078f10ff */
[C---:B------:R-:W-:Y:S02]  /*0610*/  IMAD.IADD R0, R8.reuse, 0x1, -R11 ;  /* 0x0000000108007824 */ /* 0x040fe400078e0a0b */
[----:B------:R-:W-:Y:S01]  /*0620*/  IMAD.SHL.U32 R11, R8, 0x4, RZ ;  /* 0x00000004080b7824 */ /* 0x000fe200078e00ff */
[----:B------:R-:W-:Y:S01]  /*0630*/  LOP3.LUT R9, R9, 0xfffffffc, RZ, 0xc0, !PT ;  /* 0xfffffffc09097812 */ /* 0x000fe200078ec0ff */
[----:B---3--:R-:W-:Y:S01]  /*0640*/  IMAD.MOV R24, RZ, RZ, -R12 ;  /* 0x000000ffff187224 */ /* 0x008fe200078e0a0c */
[----:B------:R-:W-:Y:S01]  /*0650*/  ISETP.NE.AND P4, PT, R0, R3, PT ;  /* 0x000000030000720c */ /* 0x000fe20003f85270 */
[----:B-1----:R-:W-:Y:S01]  /*0660*/  @!UP0 ULEA UR6, UR7, UR6, 0x18 ;  /* 0x0000000607068291 */ /* 0x002fe2000f8ec03f */
[----:B------:R-:W-:Y:S01]  /*0670*/  LOP3.LUT R22, R8, 0xc, R11, 0x78, !PT ;  /* 0x0000000c08167812 */ /* 0x000fe200078e780b */
[----:B------:R-:W-:Y:S01]  /*0680*/  IMAD.IADD R0, R2, 0x1, -R9 ;  /* 0x0000000102007824 */ /* 0x000fe200078e0a09 */
[----:B------:R-:W-:Y:S01]  /*0690*/  VOTEU.ALL UP0, P0 ;  /* 0x00000000003f7886 */ /* 0x000fe20000000000 */
[----:B------:R-:W-:Y:S01]  /*06a0*/  LOP3.LUT P0, RZ, R6, 0x7, RZ, 0xc0, !PT ;  /* 0x0000000706ff7812 */ /* 0x000fe2000780c0ff */
[----:B------:R-:W-:-:S02]  /*06b0*/  VIADD R6, R5, 0xffffffff ;  /* 0xffffffff05067836 */ /* 0x000fc40000000000 */
[----:B------:R-:W-:Y:S01]  /*06c0*/  ISETP.NE.AND P1, PT, R0, 0x3, PT ;  /* 0x000000030000780c */ /* 0x000fe20003f25270 */
[----:B-----5:R-:W-:Y:S01]  /*06d0*/  IMAD R9, R7, R24, R4 ;  /* 0x0000001807097224 */ /* 0x020fe200078e0204 */
[----:B------:R-:W-:Y:S02]  /*06e0*/  ISETP.LT.U32.AND P0, PT, R22, 0x2, !P0 ;  /* 0x000000021600780c */ /* 0x000fe40004701070 */
[----:B------:R-:W-:Y:S01]  /*06f0*/  ISETP.EQ.OR P1, PT, R0, RZ, !P1 ;  /* 0x000000ff0000720c */ /* 0x000fe20004f22670 */
[----:B------:R-:W0:Y:S02]  /*0700*/  FENCE.VIEW.ASYNC.S ;  /* 0x00000000000073c6 */ /* 0x000e240000000000 */
[----:B0-----:R0:W1:Y:S01]  /*0710*/  @!UP0 SYNCS.EXCH.64 URZ, [UR6+0x60], UR4 ;  /* 0x00006004063f85b2 */ /* 0x0010620008000100 */
[----:B------:R-:W-:Y:S02]  /*0720*/  @P4 LEA.HI R2, R22, R22, RZ, 0x1 ;  /* 0x0000001616024211 */ /* 0x000fe400078f08ff */
[----:B------:R-:W-:-:S02]  /*0730*/  ISETP.EQ.AND P1, PT, R5, RZ, P1 ;  /* 0x000000ff0500720c */ /* 0x000fc40000f22270 */
[----:B------:R-:W-:Y:S02]  /*0740*/  @P4 SHF.R.S32.HI R2, RZ, 0x1, R2 ;  /* 0x00000001ff024819 */ /* 0x000fe40000011402 */
[----:B------:R-:W-:Y:S02]  /*0750*/  ISETP.GE.U32.AND P6, PT, R6, 0x2, PT ;  /* 0x000000020600780c */ /* 0x000fe40003fc6070 */
[----:B------:R-:W-:Y:S02]  /*0760*/  @P4 ISETP.NE.AND P5, PT, R2, R9, PT ;  /* 0x000000090200420c */ /* 0x000fe40003fa5270 */
[----:B------:R-:W-:Y:S02]  /*0770*/  SEL R2, RZ, 0x1, !P0 ;  /* 0x00000001ff027807 */ /* 0x000fe40004000000 */
[----:B------:R-:W-:Y:S02]  /*0780*/  @P4 SEL R23, RZ, 0x1, P5 ;  /* 0x00000001ff174807 */ /* 0x000fe40002800000 */
[----:B------:R-:W-:Y:S01]  /*0790*/  SEL R19, RZ, 0x1, !P1 ;  /* 0x00000001ff137807 */ /* 0x000fe20004800000 */
[----:B------:R0:W2:Y:S01]  /*07a0*/  @!UP1 SYNCS.EXCH.64 URZ, [UR6+0x68], UR4 ;  /* 0x00006804063f95b2 */ /* 0x0000a20008000100 */
[----:B------:R-:W-:Y:S01]  /*07b0*/  LOP3.LUT R23, R23, R2, RZ, 0xc0, !PT ;  /* 0x0000000217177212 */ /* 0x000fe200078ec0ff */
[----:B------:R-:W-:Y:S01]  /*07c0*/  NOP ;  /* 0x0000000000007918 */ /* 0x000fe20000000000 */
[----:B------:R-:W-:Y:S01]  /*07d0*/  SEL R19, R19, 0x2, P6 ;  /* 0x0000000213137807 */ /* 0x000fe20003000000 */
[----:B------:R-:W-:Y:S06]  /*07e0*/  @!P2 BRA `(.L_x_3) ;  /* 0x000000000008a947 */ /* 0x000fec0003800000 */
[----:B-12-4-:R-:W-:Y:S01]  /*07f0*/  UCGABAR_ARV ;  /* 0x00000000000079c7 */ /* 0x016fe20008000000 */
[----:B------:R-:W-:Y:S05]  /*0800*/  BRA `(.L_x_4) ;  /* 0x0000000000047947 */ /* 0x000fea0003800000 */
.L_x_3:
[----:B-12-4-:R-:W-:Y:S01]  /*0810*/  NOP ;  /* 0x0000000000007918 */ /* 0x016fe20000000000 */
.L_x_4:
[----:B------:R-:W1:Y:S01]  /*0820*/  LDC R2, c[0x0][0x65c] ;  /* 0x00019700ff027b82 */ /* 0x000e620000000800 */
[----:B------:R-:W-:Y:S01]  /*0830*/  LOP3.LUT R5, R5, 0xfffff7ff, RZ, 0xc0, !PT ;  /* 0xfffff7ff05057812 */ /* 0x000fe200078ec0ff */
[----:B------:R-:W-:Y:S02]  /*0840*/  IMAD.U32 R8, RZ, RZ, UR8 ;  /* 0x00000008ff087e24 */ /* 0x000fe4000f8e00ff */
[----:B------:R-:W-:Y:S01]  /*0850*/  IMAD.MOV.U32 R9, RZ, RZ, RZ ;  /* 0x000000ffff097224 */ /* 0x000fe200078e00ff */
[----:B-1----:R-:W-:-:S13]  /*0860*/  ISETP.NE.AND P1, PT, R2, 0x1, PT ;  /* 0x000000010200780c */ /* 0x002fda0003f25270 */
[----:B------:R-:W1:Y:S01]  /*0870*/  @P1 LDC R17, c[0x0][0x10] ;  /* 0x00000400ff111b82 */ /* 0x000e620000000800 */
[----:B------:R-:W-:Y:S01]  /*0880*/  @P1 LOP3.LUT R5, R5, 0x800, RZ, 0xfc, !PT ;  /* 0x0000080005051812 */ /* 0x000fe200078efcff */
[----:B------:R-:W-:Y:S02]  /*0890*/  @P1 IMAD.MOV.U32 R5, RZ, RZ, RZ ;  /* 0x000000ffff051224 */ /* 0x000fe400078e00ff */
[----:B------:R-:W-:-:S04]  /*08a0*/  @P1 IMAD.MOV.U32 R13, RZ, RZ, RZ ;  /* 0x000000ffff0d1224 */ /* 0x000fc800078e00ff */
[----:B------:R-:W2:Y:S01]  /*08b0*/  @!P1 LDC R11, c[0x0][0xc] ;  /* 0x00000300ff0b9b82 */ /* 0x000ea20000000800 */
[----:B-1----:R-:W-:-:S04]  /*08c0*/  @P1 IMAD.WIDE.U32 R16, R17, UR8, R4 ;  /* 0x0000000811101c25 */ /* 0x002fc8000f8e0004 */
[----:B------:R-:W-:Y:S02]  /*08d0*/  @P1 IMAD.IADD R17, R17, 0x1, R13 ;  /* 0x0000000111111824 */ /* 0x000fe400078e020d */
[----:B--2---:R-:W-:-:S04]  /*08e0*/  @!P1 IMAD.WIDE.U32 R8, R4, R11, R8 ;  /* 0x0000000b04089225 */ /* 0x004fc800078e0008 */
[----:B------:R-:W-:Y:S02]  /*08f0*/  @!P1 IMAD.MOV.U32 R16, RZ, RZ, R8 ;  /* 0x000000ffff109224 */ /* 0x000fe400078e0008 */
[----:B------:R-:W-:Y:S01]  /*0900*/  @!P1 IMAD.MOV.U32 R17, RZ, RZ, R9 ;  /* 0x000000ffff119224 */ /* 0x000fe200078e0009 */
[----:B------:R-:W-:Y:S06]  /*0910*/  @!P2 BRA `(.L_x_5) ;  /* 0x00000000000ca947 */ /* 0x000fec0003800000 */
[----:B------:R-:W-:Y:S01]  /*0920*/  UCGABAR_WAIT ;  /* 0x0000000000007dc7 */ /* 0x000fe20008000000 */
[----:B------:R-:W-:Y:S01]  /*0930*/  CCTL.IVALL ;  /* 0x00000000ff00798f */ /* 0x000fe20002000000 */
[----:B------:R-:W-:Y:S05]  /*0940*/  BRA `(.L_x_6) ;  /* 0x0000000000047947 */ /* 0x000fea0003800000 */
.L_x_5:
[----:B------:R-:W-:Y:S06]  /*0950*/  BAR.SYNC.DEFER_BLOCKING 0x0 ;  /* 0x0000000000007b1d */ /* 0x000fec0000010000 */
.L_x_6:
[----:B------:R-:W-:Y:S05]  /*0960*/  @!P3 BRA `(.L_x_7) ;  /* 0x0000006c00b0b947 */ /* 0x000fea0003800000 */
[----:B------:R-:W-:-:S13]  /*0970*/  ISETP.GT.U32.AND P0, PT, R6, 0x1, PT ;  /* 0x000000010600780c */ /* 0x000fda0003f04070 */
[----:B0-----:R-:W-:Y:S05]  /*0980*/  @P0 EXIT ;  /* 0x000000000000094d */ /* 0x001fea0003800000 */
[----:B------:R-:W-:Y:S01]  /*0990*/  ULDC.64 UR4, c[0x0][0x650] ;  /* 0x0001940000047ab9 */ /* 0x000fe20000000a00 */
[----:B------:R-:W-:Y:S01]  /*09a0*/  PRMT R0, RZ, 0x7610, R0 ;  /* 0x00007610ff007816 */ /* 0x000fe20000000000 */
[----:B------:R-:W-:Y:S01]  /*09b0*/  IMAD.MOV.U32 R96, RZ, RZ, -0x1 ;  /* 0xffffffffff607424 */ /* 0x000fe200078e00ff */
[----:B------:R-:W-:Y:S01]  /*09c0*/  ISETP.GE.U32.AND P0, PT, R16, UR4, PT ;  /* 0x0000000410007c0c */ /* 0x000fe2000bf06070 */
[----:B------:R-:W-:Y:S02]  /*09d0*/  IMAD.MOV.U32 R92, RZ, RZ, -0x1 ;  /* 0xffffffffff5c7424 */ /* 0x000fe400078e00ff */
[----:B------:R-:W-:Y:S01]  /*09e0*/  IMAD.MOV.U32 R89, RZ, RZ, -0x1 ;  /* 0xffffffffff597424 */ /* 0x000fe200078e00ff */
[----:B------:R-:W-:-:S13]  /*09f0*/  ISETP.GE.U32.AND.EX P0, PT, R17, UR5, PT, P0 ;  /* 0x0000000511007c0c */ /* 0x000fda000bf06100 */
[----:B------:R-:W-:Y:S05]  /*0a00*/  @P0 BRA `(.L_x_8) ;  /* 0x0000000400280947 */ /* 0x000fea0003800000 */
[----:B------:R-:W0:Y:S01]  /*0a10*/  LDC.64 R20, c[0x0][0x628] ;  /* 0x00018a00ff147b82 */ /* 0x000e220000000a00 */
[----:B------:R-:W-:Y:S02]  /*0a20*/  IMAD.MOV.U32 R8, RZ, RZ, R16 ;  /* 0x000000ffff087224 */ /* 0x000fe400078e0010 */
[----:B------:R-:W-:-:S05]  /*0a30*/  IMAD.MOV.U32 R9, RZ, RZ, R17 ;  /* 0x000000ffff097224 */ /* 0x000fca00078e0011 */
[----:B------:R-:W1:Y:S08]  /*0a40*/  LDC R0, c[0x0][0x630] ;  /* 0x00018c00ff007b82 */ /* 0x000e700000000800 */
[----:B------:R-:W2:Y:S01]  /*0a50*/  LDC.64 R26, c[0x0][0x620] ;  /* 0x00018800ff1a7b82 */ /* 0x000ea20000000a00 */
[----:B0-----:R-:W-:-:S04]  /*0a60*/  ISETP.NE.U32.AND P0, PT, R20, RZ, PT ;  /* 0x000000ff1400720c */ /* 0x001fc80003f05070 */
[----:B------:R-:W-:-:S13]  /*0a70*/  ISETP.NE.AND.EX P0, PT, R21, RZ, PT, P0 ;  /* 0x000000ff1500720c */ /* 0x000fda0003f05300 */
[----:B-12---:R-:W-:Y:S05]  /*0a80*/  @!P0 BRA `(.L_x_9) ;  /* 0x0000000000288947 */ /* 0x006fea0003800000 */
[----:B------:R-:W0:Y:S02]  /*0a90*/  LDC R13, c[0x0][0x634] ;  /* 0x00018d00ff0d7b82 */ /* 0x000e240000000800 */
[----:B0-----:R-:W-:-:S05]  /*0aa0*/  IADD3 R13, P0, R16, R13, RZ ;  /* 0x0000000d100d7210 */ /* 0x001fca0007f1e0ff */
[----:B------:R-:W-:-:S04]  /*0ab0*/  IMAD.X R15, RZ, RZ, R17, P0 ;  /* 0x000000ffff0f7224 */ /* 0x000fc800000e0611 */
[----:B------:R-:W-:-:S04]  /*0ac0*/  IMAD.WIDE.U32 R8, R15, R20, RZ ;  /* 0x000000140f087225 */ /* 0x000fc800078e00ff */
[----:B------:R-:W-:-:S04]  /*0ad0*/  IMAD.WIDE.U32 R10, P0, R13, R21, R8 ;  /* 0x000000150d0a7225 */ /* 0x000fc80007800008 */
[----:B------:R-:W-:-:S04]  /*0ae0*/  IMAD.WIDE.U32 R8, R13, R20, RZ ;  /* 0x000000140d087225 */ /* 0x000fc800078e00ff */
[----:B------:R-:W-:Y:S01]  /*0af0*/  IMAD.X R13, RZ, RZ, RZ, P0 ;  /* 0x000000ffff0d7224 */ /* 0x000fe200000e06ff */
[----:B------:R-:W-:Y:S01]  /*0b00*/  IADD3 RZ, P0, R9, R10, RZ ;  /* 0x0000000a09ff7210 */ /* 0x000fe20007f1e0ff */
[----:B------:R-:W-:-:S04]  /*0b10*/  IMAD.MOV.U32 R12, RZ, RZ, R11 ;  /* 0x000000ffff0c7224 */ /* 0x000fc800078e000b */
[----:B------:R-:W-:-:S08]  /*0b20*/  IMAD.WIDE.U32.X R8, R15, R21, R12, P0 ;  /* 0x000000150f087225 */ /* 0x000fd000000e040c */
.L_x_9:
[----:B------:R-:W0:Y:S01]  /*0b30*/  LDC.64 R20, c[0x0][0x640] ;  /* 0x00019000ff147b82 */ /* 0x000e220000000a00 */
[--C-:B------:R-:W-:Y:S01]  /*0b40*/  SHF.R.U64 R89, R8, R0, R9.reuse ;  /* 0x0000000008597219 */ /* 0x100fe20000001209 */
[----:B------:R-:W-:Y:S01]  /*0b50*/  IMAD R28, R7, R24, R4 ;  /* 0x00000018071c7224 */ /* 0x000fe200078e0204 */
[----:B------:R-:W-:Y:S01]  /*0b60*/  SHF.R.U32.HI R0, RZ, R0, R9 ;  /* 0x00000000ff007219 */ /* 0x000fe20000011609 */
[----:B------:R-:W-:Y:S01]  /*0b70*/  IMAD.MOV.U32 R25, RZ, RZ, 0x1 ;  /* 0x00000001ff197424 */ /* 0x000fe200078e00ff */
[----:B------:R-:W-:-:S03]  /*0b80*/  IADD3 R5, P0, RZ, -R89, RZ ;  /* 0x80000059ff057210 */ /* 0x000fc60007f1e0ff */
[----:B------:R-:W1:Y:S02]  /*0b90*/  LDC R6, c[0x0][0x618] ;  /* 0x00018600ff067b82 */ /* 0x000e640000000800 */
[----:B------:R-:W-:-:S04]  /*0ba0*/  IMAD.X R9, RZ, RZ, ~R0, P0 ;  /* 0x000000ffff097224 */ /* 0x000fc800000e0e00 */
[-C--:B------:R-:W-:Y:S02]  /*0bb0*/  IMAD R0, R9, R26.reuse, RZ ;  /* 0x0000001a09007224 */ /* 0x080fe400078e02ff */
[----:B------:R-:W2:Y:S01]  /*0bc0*/  LDC R11, c[0x0][0x608] ;  /* 0x00018200ff0b7b82 */ /* 0x000ea20000000800 */
[----:B------:R-:W-:-:S04]  /*0bd0*/  IMAD.WIDE.U32 R8, R5, R26, R16 ;  /* 0x0000001a05087225 */ /* 0x000fc800078e0010 */
[----:B------:R-:W-:-:S03]  /*0be0*/  IMAD R5, R5, R27, R0 ;  /* 0x0000001b05057224 */ /* 0x000fc600078e0200 */
[----:B------:R-:W3:Y:S01]  /*0bf0*/  LDC R12, c[0x0][0x658] ;  /* 0x00019600ff0c7b82 */ /* 0x000ee20000000800 */
[----:B0-----:R-:W-:Y:S01]  /*0c00*/  ISETP.NE.U32.AND P0, PT, R20, RZ, PT ;  /* 0x000000ff1400720c */ /* 0x001fe20003f05070 */
[----:B------:R-:W-:Y:S02]  /*0c10*/  IMAD.IADD R5, R9, 0x1, R5 ;  /* 0x0000000109057824 */ /* 0x000fe400078e0205 */
[----:B------:R-:W-:Y:S01]  /*0c20*/  IMAD.MOV.U32 R9, RZ, RZ, -0x1 ;  /* 0xffffffffff097424 */ /* 0x000fe200078e00ff */
[----:B------:R-:W-:-:S03]  /*0c30*/  ISETP.NE.AND.EX P0, PT, R21, RZ, PT, P0 ;  /* 0x000000ff1500720c */ /* 0x000fc60003f05300 */
[----:B------:R-:W0:Y:S01]  /*0c40*/  LDC R15, c[0x0][0x600] ;  /* 0x00018000ff0f7b82 */ /* 0x000e220000000800 */
[-CC-:B-1----:R-:W-:Y:S02]  /*0c50*/  SHF.R.U64 R13, R8, R6.reuse, R5.reuse ;  /* 0x00000006080d7219 */ /* 0x182fe40000001205 */
[----:B------:R-:W-:-:S05]  /*0c60*/  SHF.R.U32.HI R0, RZ, R6, R5 ;  /* 0x00000006ff007219 */ /* 0x000fca0000011605 */
[----:B------:R-:W1:Y:S01]  /*0c70*/  LDC R14, c[0x0][0x648] ;  /* 0x00019200ff0e7b82 */ /* 0x000e620000000800 */
[-CC-:B--2---:R-:W-:Y:S02]  /*0c80*/  SHF.R.U64 R29, R13, R11.reuse, R0.reuse ;  /* 0x0000000b0d1d7219 */ /* 0x184fe40000001200 */
[----:B------:R-:W-:-:S05]  /*0c90*/  SHF.R.U32.HI R5, RZ, R11, R0 ;  /* 0x0000000bff057219 */ /* 0x000fca0000011600 */
[----:B------:R-:W2:Y:S01]  /*0ca0*/  LDC R26, c[0x0][0x638] ;  /* 0x00018e00ff1a7b82 */ /* 0x000ea20000000800 */
[-CC-:B---3--:R-:W-:Y:S02]  /*0cb0*/  SHF.R.U64 R24, R29, R12.reuse, R5.reuse ;  /* 0x0000000c1d187219 */ /* 0x188fe40000001205 */
[-C--:B------:R-:W-:Y:S02]  /*0cc0*/  SHF.L.U32 R0, R9, R12.reuse, RZ ;  /* 0x0000000c09007219 */ /* 0x080fe400000006ff */
[----:B------:R-:W-:Y:S01]  /*0cd0*/  SHF.R.U32.HI R5, RZ, R12, R5 ;  /* 0x0000000cff057219 */ /* 0x000fe20000011605 */
[----:B------:R-:W-:Y:S01]  /*0ce0*/  IMAD.MOV.U32 R4, RZ, RZ, R24 ;  /* 0x000000ffff047224 */ /* 0x000fe200078e0018 */
[----:B------:R-:W-:Y:S01]  /*0cf0*/  LOP3.LUT R10, RZ, R0, RZ, 0x33, !PT ;  /* 0x00000000ff0a7212 */ /* 0x000fe200078e33ff */
[----:B------:R-:W3:Y:S01]  /*0d00*/  LDC R27, c[0x0][0x610] ;  /* 0x00018400ff1b7b82 */ /* 0x000ee20000000800 */
[----:B------:R-:W-:Y:S05]  /*0d10*/  @!P0 BRA `(.L_x_10) ;  /* 0x0000000000288947 */ /* 0x000fea0003800000 */
[----:B------:R-:W4:Y:S02]  /*0d20*/  LDC R9, c[0x0][0x64c] ;  /* 0x00019300ff097b82 */ /* 0x000f240000000800 */
[----:B----4-:R-:W-:-:S05]  /*0d30*/  IADD3 R9, P0, R24, R9, RZ ;  /* 0x0000000918097210 */ /* 0x010fca0007f1e0ff */
        /* <DEDUP_REMOVED lines=8> */
.L_x_10:
[----:B-1----:R-:W-:Y:S01]  /*0dc0*/  SHF.R.U64 R4, R4, R14, R5 ;  /* 0x0000000e04047219 */ /* 0x002fe20000001205 */
[----:B0-----:R-:W-:Y:S01]  /*0dd0*/  VIADD R6, R15, 0xffffffff ;  /* 0xffffffff0f067836 */ /* 0x001fe20000000000 */
[----:B------:R-:W-:Y:S02]  /*0de0*/  SHF.L.U32 R0, R25, R12, RZ ;  /* 0x0000000c19007219 */ /* 0x000fe400000006ff */
[----:B------:R-:W-:Y:S01]  /*0df0*/  LOP3.LUT R5, R29, R10, RZ, 0xc0, !PT ;  /* 0x0000000a1d057212 */ /* 0x000fe200078ec0ff */
[----:B------:R-:W-:Y:S01]  /*0e00*/  IMAD.MOV R7, RZ, RZ, -R4 ;  /* 0x000000ffff077224 */ /* 0x000fe200078e0a04 */
[----:B------:R-:W-:Y:S02]  /*0e10*/  SEL R3, R3, R28, !P1 ;  /* 0x0000001c03037207 */ /* 0x000fe40004800000 */
[----:B------:R-:W-:Y:S01]  /*0e20*/  LOP3.LUT R6, R13, R6, RZ, 0xc0, !PT ;  /* 0x000000060d067212 */ /* 0x000fe200078ec0ff */
[----:B------:R-:W-:Y:S02]  /*0e30*/  IMAD R4, R0, R4, R5 ;  /* 0x0000000400047224 */ /* 0x000fe400078e0205 */
[----:B--2---:R-:W-:-:S02]  /*0e40*/  IMAD R0, R7, R26, R24 ;  /* 0x0000001a07007224 */ /* 0x004fc400078e0218 */
[----:B---3--:R-:W-:Y:S02]  /*0e50*/  IMAD R3, R4, R27, R3 ;  /* 0x0000001b04037224 */ /* 0x008fe400078e0203 */
[----:B------:R-:W-:Y:S02]  /*0e60*/  IMAD R96, R0, R15, R6 ;  /* 0x0000000f00607224 */ /* 0x000fe400078e0206 */
[----:B------:R-:W-:-:S03]  /*0e70*/  IMAD.MOV.U32 R4, RZ, RZ, 0x1 ;  /* 0x00000001ff047424 */ /* 0x000fc600078e00ff */
[----:B------:R-:W-:Y:S02]  /*0e80*/  SEL R92, R96, R3, !P1 ;  /* 0x00000003605c7207 */ /* 0x000fe40004800000 */
[----:B------:R-:W-:Y:S02]  /*0e90*/  PRMT R0, R4, 0x7610, R0 ;  /* 0x0000761004007816 */ /* 0x000fe40000000000 */
[----:B------:R-:W-:-:S07]  /*0ea0*/  SEL R96, R3, R96, !P1 ;  /* 0x0000006003607207 */ /* 0x000fce0004800000 */
.L_x_8:
[----:B------:R-:W-:-:S08]  /*0eb0*/  NOP ;  /* 0x0000000000007918 */ /* 0x000fd00000000000 */
[----:B------:R-:W0:Y:S02]  /*0ec0*/  USETMAXREG.TRY_ALLOC.CTAPOOL UP0, 0xe8 ;  /* 0x000000e8000079c8 */ /* 0x000e240008000600 */
[----:B0-----:R-:W-:-:S13]  /*0ed0*/  PLOP3.LUT P0, PT, PT, PT, UP0, 0x80, 0x0 ;  /* 0x000000000000781c */ /* 0x001fda0003f0f008 */
[----:B------:R-:W-:Y:S05]  /*0ee0*/  @!P0 BRA `(.L_x_8) ;  /* 0xfffffffc00f08947 */ /* 0x000fea000383ffff */
[----:B------:R-:W-:Y:S01]  /*0ef0*/  ULDC.64 UR4, c[0x0][0x598] ;  /* 0x0001660000047ab9 */ /* 0x000fe20000000a00 */
[----:B------:R-:W-:Y:S01]  /*0f00*/  ULDC.64 UR36, c[0x0][0x208] ;  /* 0x0000820000247ab9 */ /* 0x000fe20000000a00 */
[----:B------:R-:W-:-:S04]  /*0f10*/  ISETP.NE.U32.AND P0, PT, RZ, UR4, PT ;  /* 0x00000004ff007c0c */ /* 0x000fc8000bf05070 */
[----:B------:R-:W-:-:S13]  /*0f20*/  ISETP.NE.AND.EX P0, PT, RZ, UR5, PT, P0 ;  /* 0x00000005ff007c0c */ /* 0x000fda000bf05300 */
[----:B------:R-:W-:Y:S05]  /*0f30*/  @!P0 BRA `(.L_x_11) ;  /* 0x00000000001c8947 */ /* 0x000fea0003800000 */
[----:B------:R-:W0:Y:S02]  /*0f40*/  LDC.64 R4, c[0x0][0x598] ;  /* 0x00016600ff047b82 */ /* 0x000e240000000a00 */
[----:B0-----:R-:W2:Y:S02]  /*0f50*/  LDG.E.64 R4, desc[UR36][R4.64] ;  /* 0x0000002404047981 */ /* 0x001ea4000c1e1b00 */
[----:B--2---:R-:W-:-:S04]  /*0f60*/  ISETP.NE.U32.AND P0, PT, R4, RZ, PT ;  /* 0x000000ff0400720c */ /* 0x004fc80003f05070 */
[----:B------:R-:W-:-:S13]  /*0f70*/  ISETP.NE.AND.EX P0, PT, R5, RZ, PT, P0 ;  /* 0x000000ff0500720c */ /* 0x000fda0003f05300 */
[----:B------:R-:W-:Y:S05]  /*0f80*/  @!P0 BRA `(.L_x_11) ;  /* 0x0000000000088947 */ /* 0x000fea0003800000 */
[----:B------:R0:W5:Y:S01]  /*0f90*/  LD.E R88, desc[UR36][R4.64] ;  /* 0x0000002404587980 */ /* 0x000162000c101900 */
[----:B------:R-:W-:Y:S05]  /*0fa0*/  BRA `(.L_x_12) ;  /* 0x0000000000247947 */ /* 0x000fea0003800000 */
.L_x_11:
[----:B------:R-:W-:Y:S02]  /*0fb0*/  ULDC.64 UR4, c[0x0][0x588] ;  /* 0x0001620000047ab9 */ /* 0x000fe40000000a00 */
[----:B------:R-:W-:-:S04]  /*0fc0*/  ISETP.NE.U32.AND P0, PT, RZ, UR4, PT ;  /* 0x00000004ff007c0c */ /* 0x000fc8000bf05070 */
[----:B------:R-:W-:-:S13]  /*0fd0*/  ISETP.NE.AND.EX P0, PT, RZ, UR5, PT, P0 ;  /* 0x00000005ff007c0c */ /* 0x000fda000bf05300 */
[----:B------:R-:W-:Y:S05]  /*0fe0*/  @!P0 BRA `(.L_x_13) ;  /* 0x00000000000c8947 */ /* 0x000fea0003800000 */
[----:B------:R-:W0:Y:S02]  /*0ff0*/  LDC.64 R4, c[0x0][0x588] ;  /* 0x00016200ff047b82 */ /* 0x000e240000000a00 */
[----:B0-----:R1:W5:Y:S01]  /*1000*/  LDG.E R88, desc[UR36][R4.64] ;  /* 0x0000002404587981 */ /* 0x001362000c1e1900 */
[----:B------:R-:W-:Y:S05]  /*1010*/  BRA `(.L_x_12) ;  /* 0x0000000000087947 */ /* 0x000fea0003800000 */
.L_x_13:
[----:B------:R-:W-:Y:S02]  /*1020*/  ULDC UR4, c[0x0][0x580] ;  /* 0x0001600000047ab9 */ /* 0x000fe40000000800 */
[----:B------:R-:W-:-:S07]  /*1030*/  IMAD.U32 R88, RZ, RZ, UR4 ;  /* 0x00000004ff587e24 */ /* 0x000fce000f8e00ff */
.L_x_12:
[----:B------:R-:W-:Y:S02]  /*1040*/  ULDC.64 UR4, c[0x0][0x5a0] ;  /* 0x0001680000047ab9 */ /* 0x000fe40000000a00 */
[----:B------:R-:W-:-:S04]  /*1050*/  ISETP.NE.U32.AND P0, PT, RZ, UR4, PT ;  /* 0x00000004ff007c0c */ /* 0x000fc8000bf05070 */
[----:B------:R-:W-:-:S13]  /*1060*/  ISETP.NE.AND.EX P0, PT, RZ, UR5, PT, P0 ;  /* 0x00000005ff007c0c */ /* 0x000fda000bf05300 */
[----:B------:R-:W-:Y:S05]  /*1070*/  @!P0 BRA `(.L_x_14) ;  /* 0x00000000001c8947 */ /* 0x000fea0003800000 */
[----:B01----:R-:W0:Y:S02]  /*1080*/  LDC.64 R4, c[0x0][0x5a0] ;  /* 0x00016800ff047b82 */ /* 0x003e240000000a00 */
[----:B0-----:R-:W2:Y:S02]  /*1090*/  LDG.E.64 R4, desc[UR36][R4.64] ;  /* 0x0000002404047981 */ /* 0x001ea4000c1e1b00 */
[----:B--2---:R-:W-:-:S04]  /*10a0*/  ISETP.NE.U32.AND P0, PT, R4, RZ, PT ;  /* 0x000000ff0400720c */ /* 0x004fc80003f05070 */
[----:B------:R-:W-:-:S13]  /*10b0*/  ISETP.NE.AND.EX P0, PT, R5, RZ, PT, P0 ;  /* 0x000000ff0500720c */ /* 0x000fda0003f05300 */
[----:B------:R-:W-:Y:S05]  /*10c0*/  @!P0 BRA `(.L_x_14) ;  /* 0x0000000000088947 */ /* 0x000fea0003800000 */
[----:B------:R0:W5:Y:S01]  /*10d0*/  LD.E R90, desc[UR36][R4.64] ;  /* 0x00000024045a7980 */ /* 0x000162000c101900 */
[----:B------:R-:W-:Y:S05]  /*10e0*/  BRA `(.L_x_15) ;  /* 0x0000000000247947 */ /* 0x000fea0003800000 */
.L_x_14:
[----:B------:R-:W-:Y:S02]  /*10f0*/  ULDC.64 UR4, c[0x0][0x590] ;  /* 0x0001640000047ab9 */ /* 0x000fe40000000a00 */
[----:B------:R-:W-:-:S04]  /*1100*/  ISETP.NE.U32.AND P0, PT, RZ, UR4, PT ;  /* 0x00000004ff007c0c */ /* 0x000fc8000bf05070 */
[----:B------:R-:W-:-:S13]  /*1110*/  ISETP.NE.AND.EX P0, PT, RZ, UR5, PT, P0 ;  /* 0x00000005ff007c0c */ /* 0x000fda000bf05300 */
[----:B------:R-:W-:Y:S05]  /*1120*/  @!P0 BRA `(.L_x_16) ;  /* 0x00000000000c8947 */ /* 0x000fea0003800000 */
[----:B------:R-:W2:Y:S02]  /*1130*/  LDC.64 R90, c[0x0][0x590] ;  /* 0x00016400ff5a7b82 */ /* 0x000ea40000000a00 */
[----:B--2---:R2:W5:Y:S01]  /*1140*/  LDG.E R90, desc[UR36][R90.64] ;  /* 0x000000245a5a7981 */ /* 0x004562000c1e1900 */
[----:B------:R-:W-:Y:S05]  /*1150*/  BRA `(.L_x_15) ;  /* 0x0000000000087947 */ /* 0x000fea0003800000 */
.L_x_16:
[----:B------:R-:W-:Y:S02]  /*1160*/  ULDC UR4, c[0x0][0x584] ;  /* 0x0001610000047ab9 */ /* 0x000fe40000000800 */
[----:B------:R-:W-:-:S07]  /*1170*/  IMAD.U32 R90, RZ, RZ, UR4 ;  /* 0x00000004ff5a7e24 */ /* 0x000fce000f8e00ff */
.L_x_15:
[----:B------:R-:W-:-:S13]  /*1180*/  LOP3.LUT P0, RZ, R0, 0xff, RZ, 0xc0, !PT ;  /* 0x000000ff00ff7812 */ /* 0x000fda000780c0ff */
[----:B------:R-:W-:Y:S05]  /*1190*/  @!P0 EXIT ;  /* 0x000000000000894d */ /* 0x000fea0003800000 */
[----:B------:R-:W-:Y:S01]  /*11a0*/  ULDC UR4, c[0x0][0x28c] ;  /* 0x0000a30000047ab9 */ /* 0x000fe20000000800 */
[----:B------:R-:W-:Y:S01]  /*11b0*/  LOP3.LUT R106, R19, 0x1, RZ, 0xfc, !PT ;  /* 0x00000001136a7812 */ /* 0x000fe200078efcff */
[----:B------:R-:W-:Y:S01]  /*11c0*/  UIADD3 UR4, UR4, 0x3f, URZ ;  /* 0x0000003f04047890 */ /* 0x000fe2000fffe03f */
[----:B------:R-:W-:Y:S01]  /*11d0*/  UMOV UR38, URZ ;  /* 0x0000003f00267c82 */ /* 0x000fe20008000000 */
[----:B------:R-:W-:Y:S02]  /*11e0*/  UMOV UR39, URZ ;  /* 0x0000003f00277c82 */ /* 0x000fe40008000000 */
[----:B------:R-:W-:-:S04]  /*11f0*/  USHF.R.S32.HI UR5, URZ, 0x1f, UR4 ;  /* 0x0000001f3f057899 */ /* 0x000fc80008011404 */
[----:B------:R-:W-:-:S04]  /*1200*/  ULEA.HI UR5, UR5, UR4, URZ, 0x6 ;  /* 0x0000000405057291 */ /* 0x000fc8000f8f303f */
[----:B------:R-:W-:-:S12]  /*1210*/  USHF.R.S32.HI UR40, URZ, 0x6, UR5 ;  /* 0x000000063f287899 */ /* 0x000fd80008011405 */
.L_x_162:
[----:B------:R-:W-:Y:S01]  /*1220*/  LOP3.LUT R0, R18, 0x80, RZ, 0xc0, !PT ;  /* 0x0000008012007812 */ /* 0x000fe200078ec0ff */
[----:B---3--:R-:W3:Y:S01]  /*1230*/  S2UR UR7, SR_CgaCtaId ;  /* 0x00000000000779c3 */ /* 0x008ee20000008800 */
[----:B------:R-:W-:Y:S02]  /*1240*/  UMOV UR6, 0x400 ;  /* 0x0000040000067882 */ /* 0x000fe40000000000 */
[----:B------:R-:W-:-:S06]  /*1250*/  SHF.R.U32.HI R0, RZ, 0x7, R0 ;  /* 0x00000007ff007819 */ /* 0x000fcc0000011600 */
[----:B----4-:R-:W4:Y:S01]  /*1260*/  SHFL.IDX PT, R0, R0, RZ, 0x1f ;  /* 0x00001fff00007589 */ /* 0x010f2200000e0000 */
[----:B---3--:R-:W-:Y:S01]  /*1270*/  ULEA UR6, UR7, UR6, 0x18 ;  /* 0x0000000607067291 */ /* 0x008fe2000f8ec03f */
[----:B----4-:R-:W-:-:S13]  /*1280*/  R2UR UR4, R0 ;  /* 0x00000000000472ca */ /* 0x010fda00000e0000 */
[----:B------:R-:W-:-:S04]  /*1290*/  ULEA.HI UR5, UR4, UR4, URZ, 0x1 ;  /* 0x0000000404057291 */ /* 0x000fc8000f8f083f */
[----:B------:R-:W-:-:S04]  /*12a0*/  ULOP3.LUT UR5, UR5, 0x7fffe, URZ, 0xc0, !UPT ;  /* 0x0007fffe05057892 */ /* 0x000fc8000f8ec03f */
[----:B------:R-:W-:-:S03]  /*12b0*/  UIADD3 UR5, UR4, -UR5, URZ ;  /* 0x8000000504057290 */ /* 0x000fc6000fffe03f */
[----:B------:R-:W-:Y:S01]  /*12c0*/  ULDC UR4, c[0x0][0x28c] ;  /* 0x0000a30000047ab9 */ /* 0x000fe20000000800 */
[----:B------:R-:W-:Y:S01]  /*12d0*/  ULEA UR5, UR5, UR6, 0xd ;  /* 0x0000000605057291 */ /* 0x000fe2000f8e683f */
[----:B------:R-:W-:-:S03]  /*12e0*/  ISETP.LT.AND P0, PT, RZ, UR4, PT ;  /* 0x00000004ff007c0c */ /* 0x000fc6000bf01270 */
[----:B------:R-:W-:-:S04]  /*12f0*/  UIADD3 UR5, UR5, 0x100, URZ ;  /* 0x0000010005057890 */ /* 0x000fc8000fffe03f */
[----:B------:R-:W-:-:S04]  /*1300*/  USHF.R.U32.HI UR5, URZ, 0x4, UR5 ;  /* 0x000000043f057899 */ /* 0x000fc80008011605 */
[----:B------:R-:W-:Y:S02]  /*1310*/  ULOP3.LUT UR41, UR5, 0x3fff, URZ, 0xc0, !UPT ;  /* 0x00003fff05297892 */ /* 0x000fe4000f8ec03f */
[----:B01---5:R-:W-:Y:S10]  /*1320*/  @P0 BRA `(.L_x_17) ;  /* 0x0000000000400947 */ /* 0x023ff40003800000 */
[----:B------:R-:W-:Y:S01]  /*1330*/  MOV R0, 0x0 ;  /* 0x0000000000007802 */ /* 0x000fe20000000f00 */
[----:B------:R-:W-:Y:S01]  /*1340*/  ULDC.64 UR4, c[0x4][0x68] ;  /* 0x01001a0000047ab9 */ /* 0x000fe20000000a00 */
[----:B------:R-:W-:Y:S01]  /*1350*/  ULDC.64 UR6, c[0x4][0x8] ;  /* 0x0100020000067ab9 */ /* 0x000fe20000000a00 */
[----:B01----:R-:W-:Y:S01]  /*1360*/  IMAD.U32 R4, RZ, RZ, UR4 ;  /* 0x00000004ff047e24 */ /* 0x003fe2000f8e00ff */
[----:B------:R0:W1:Y:S01]  /*1370*/  LDC.64 R14, c[0x4][R0] ;  /* 0x01000000000e7b82 */ /* 0x0000620000000a00 */
[----:B------:R-:W-:Y:S01]  /*1380*/  IMAD.U32 R5, RZ, RZ, UR5 ;  /* 0x00000005ff057e24 */ /* 0x000fe2000f8e00ff */
[----:B------:R-:W-:Y:S01]  /*1390*/  ULDC.64 UR4, c[0x4][0x70] ;  /* 0x01001c0000047ab9 */ /* 0x000fe20000000a00 */
[----:B------:R-:W-:Y:S02]  /*13a0*/  IMAD.U32 R10, RZ, RZ, UR6 ;  /* 0x00000006ff0a7e24 */ /* 0x000fe4000f8e00ff */
[----:B------:R-:W-:Y:S02]  /*13b0*/  IMAD.U32 R6, RZ, RZ, UR4 ;  /* 0x00000004ff067e24 */ /* 0x000fe4000f8e00ff */
[----:B------:R-:W-:-:S02]  /*13c0*/  IMAD.U32 R7, RZ, RZ, UR5 ;  /* 0x00000005ff077e24 */ /* 0x000fc4000f8e00ff */
[----:B------:R-:W-:Y:S02]  /*13d0*/  IMAD.U32 R11, RZ, RZ, UR7 ;  /* 0x00000007ff0b7e24 */ /* 0x000fe4000f8e00ff */
[----:B------:R-:W-:Y:S02]  /*13e0*/  IMAD.MOV.U32 R8, RZ, RZ, 0x1e1 ;  /* 0x000001e1ff087424 */ /* 0x000fe400078e00ff */
[----:B------:R-:W-:Y:S02]  /*13f0*/  IMAD.MOV.U32 R12, RZ, RZ, 0x1 ;  /* 0x00000001ff0c7424 */ /* 0x000fe400078e00ff */
[----:B0-----:R-:W-:-:S07]  /*1400*/  IMAD.MOV.U32 R13, RZ, RZ, RZ ;  /* 0x000000ffff0d7224 */ /* 0x001fce00078e00ff */
[----:B------:R-:W-:-:S07]  /*1410*/  LEPC R20, `(.L_x_17) ;  /* 0x000000001014794e */ /* 0x000fce0000000000 */
[----:B-12--5:R-:W-:Y:S05]  /*1420*/  CALL.ABS.NOINC R14 ;  /* 0x000000000e007343 */ /* 0x026fea0003c00000 */
.L_x_17:
[----:B------:R-:W-:-:S13]  /*1430*/  ISETP.NE.AND P0, PT, R106, 0x3, PT ;  /* 0x000000036a00780c */ /* 0x000fda0003f05270 */
[----:B------:R-:W-:Y:S05]  /*1440*/  @!P0 BRA `(.L_x_18) ;  /* 0x0000000000048947 */ /* 0x000fea0003800000 */
[----:B------:R-:W-:Y:S01]  /*1450*/  BPT.TRAP 0x1 ;  /* 0x000000040000795c */ /* 0x000fe20000300000 */
.L_x_18:
[----:B------:R-:W3:Y:S01]  /*1460*/  S2UR UR5, SR_CgaCtaId ;  /* 0x00000000000579c3 */ /* 0x000ee20000008800 */
[----:B------:R-:W-:Y:S01]  /*1470*/  UMOV UR4, 0x400 ;  /* 0x0000040000047882 */ /* 0x000fe20000000000 */
[----:B------:R-:W-:Y:S02]  /*1480*/  IMAD.U32 R0, RZ, RZ, UR38 ;  /* 0x00000026ff007e24 */ /* 0x000fe4000f8e00ff */
[----:B------:R-:W-:-:S03]  /*1490*/  IMAD.U32 R3, RZ, RZ, UR39 ;  /* 0x00000027ff037e24 */ /* 0x000fc6000f8e00ff */
[----:B------:R-:W-:Y:S01]  /*14a0*/  SHF.L.U32 R0, R0, 0x1f, RZ ;  /* 0x0000001f00007819 */ /* 0x000fe200000006ff */
[----:B---3--:R-:W-:-:S06]  /*14b0*/  ULEA UR4, UR5, UR4, 0x18 ;  /* 0x0000000405047291 */ /* 0x008fcc000f8ec03f */
[----:B------:R-:W-:-:S04]  /*14c0*/  IMAD.U32 R6, RZ, RZ, UR4 ;  /* 0x00000004ff067e24 */ /* 0x000fc8000f8e00ff */
[----:B------:R-:W-:-:S04]  /*14d0*/  IMAD R3, R3, 0x8, R6 ;  /* 0x0000000803037824 */ /* 0x000fc800078e0206 */
[----:B------:R3:W4:Y:S01]  /*14e0*/  SYNCS.PHASECHK.TRANS64.TRYWAIT P1, [R3+URZ], R0 ;  /* 0x00000000030075a7 */ /* 0x000722000802017f */
[----:B------:R-:W-:Y:S05]  /*14f0*/  @!P0 BRA `(.L_x_19) ;  /* 0x0000000000048947 */ /* 0x000fea0003800000 */
[----:B------:R-:W-:Y:S01]  /*1500*/  BPT.TRAP 0x1 ;  /* 0x000000040000795c */ /* 0x000fe20000300000 */
.L_x_19:
[----:B----4-:R-:W-:Y:S05]  /*1510*/  @P1 BRA `(.L_x_20) ;  /* 0x0000000000081947 */ /* 0x010fea0003800000 */
[----:B------:R-:W4:Y:S02]  /*1520*/  SYNCS.PHASECHK.TRANS64.TRYWAIT P1, [R3+URZ], R0 ;  /* 0x00000000030075a7 */ /* 0x000f24000802017f */
[----:B----4-:R-:W-:Y:S05]  /*1530*/  @!P1 BRA `(.L_x_21) ;  /* 0x00000078004c9947 */ /* 0x010fea0003800000 */
.L_x_20:
[----:B------:R-:W-:-:S04]  /*1540*/  UISETP.LT.AND UP0, UPT, UR40, 0x1, UPT ;  /* 0x000000012800788c */ /* 0x000fc8000bf01270 */
[----:B------:R-:W-:-:S06]  /*1550*/  USEL UR4, UR40, 0x1, UP0 ;  /* 0x0000000128047887 */ /* 0x000fcc0008000000 */
[----:B---34-:R-:W-:Y:S01]  /*1560*/  IMAD.U32 R0, RZ, RZ, UR4 ;  /* 0x00000004ff007e24 */ /* 0x018fe2000f8e00ff */
[----:B------:R-:W-:Y:S05]  /*1570*/  WARPSYNC.ALL ;  /* 0x0000000000007948 */ /* 0x000fea0003800000 */
[----:B------:R-:W-:-:S04]  /*1580*/  IADD3 R0, -R0, UR40, RZ ;  /* 0x0000002800007c10 */ /* 0x000fc8000fffe1ff */
[----:B------:R-:W-:Y:S02]  /*1590*/  ISETP.GE.AND P1, PT, R0, 0x1, PT ;  /* 0x000000010000780c */ /* 0x000fe40003f26270 */
[----:B------:R-:W-:Y:S01]  /*15a0*/  R2UR UR4, R6 ;  /* 0x00000000060472ca */ /* 0x000fe200000e0000 */
[----:B------:R-:W-:Y:S01]  /*15b0*/  WARPGROUP.ARRIVE ;  /* 0x00000000000079c5 */ /* 0x000fe20000000000 */
[----:B------:R-:W-:Y:S01]  /*15c0*/  UMOV UR9, 0x40000040 ;  /* 0x4000004000097882 */ /* 0x000fe20000000000 */
[----:B------:R-:W-:-:S10]  /*15d0*/  UMOV UR11, 0x40000040 ;  /* 0x40000040000b7882 */ /* 0x000fd40000000000 */
[----:B------:R-:W-:-:S04]  /*15e0*/  UIADD3 UR4, UR4, 0x28100, URZ ;  /* 0x0002810004047890 */ /* 0x000fc8000fffe03f */
[----:B------:R-:W-:-:S04]  /*15f0*/  USHF.R.U32.HI UR4, URZ, 0x4, UR4 ;  /* 0x000000043f047899 */ /* 0x000fc80008011604 */
[----:B------:R-:W-:Y:S02]  /*1600*/  ULOP3.LUT UR5, UR4, 0x3fff, URZ, 0xc0, !UPT ;  /* 0x00003fff04057892 */ /* 0x000fe4000f8ec03f */
[----:B------:R-:W-:Y:S02]  /*1610*/  ULOP3.LUT UR4, UR41, 0x10000, URZ, 0xfc, !UPT ;  /* 0x0001000029047892 */ /* 0x000fe4000f8efc3f */
[----:B------:R-:W-:Y:S02]  /*1620*/  ULOP3.LUT UR5, UR5, 0x10000, URZ, 0xfc, !UPT ;  /* 0x0001000005057892 */ /* 0x000fe4000f8efc3f */
[----:B------:R-:W-:Y:S02]  /*1630*/  ULEA UR7, UR39, UR4, 0xb ;  /* 0x0000000427077291 */ /* 0x000fe4000f8e583f */
[----:B------:R-:W-:Y:S02]  /*1640*/  ULEA UR6, UR39, UR5, 0x9 ;  /* 0x0000000527067291 */ /* 0x000fe4000f8e483f */
[----:B------:R-:W-:-:S03]  /*1650*/  UIADD3 UR12, UR7, 0x400, URZ ;  /* 0x00000400070c7890 */ /* 0x000fc6000fffe03f */
[----:B------:R-:W-:Y:S02]  /*1660*/  UMOV UR8, UR7 ;  /* 0x0000000700087c82 */ /* 0x000fe40008000000 */
[----:B------:R-:W-:Y:S02]  /*1670*/  UMOV UR10, UR6 ;  /* 0x00000006000a7c82 */ /* 0x000fe40008000000 */
[----:B------:R-:W-:Y:S01]  /*1680*/  HGMMA.64x64x16.F32 R56, gdesc[UR8], RZ, !UPT, gsb0 ;  /* 0x00e00000083879f0 */ /* 0x000fe2000c0008ff */
[----:B------:R-:W-:Y:S01]  /*1690*/  UMOV UR8, UR12 ;  /* 0x0000000c00087c82 */ /* 0x000fe20008000000 */
[----:B------:R-:W-:Y:S01]  /*16a0*/  UMOV UR9, 0x40000040 ;  /* 0x4000004000097882 */ /* 0x000fe20000000000 */
[----:B------:R-:W-:Y:S01]  /*16b0*/  UIADD3 UR12, UR7, 0x402, URZ ;  /* 0x00000402070c7890 */ /* 0x000fe2000fffe03f */
[----:B------:R-:W-:Y:S02]  /*16c0*/  WARPGROUP.DEPBAR.LE gsb0, 0x0 ;  /* 0x00008000000079c5 */ /* 0x000fe40000010000 */
[----:B------:R-:W-:-:S06]  /*16d0*/  WARPGROUP.ARRIVE ;  /* 0x00000000000079c5 */ /* 0x000fcc0000000000 */
[----:B------:R-:W-:Y:S01]  /*16e0*/  HGMMA.64x64x16.F32 R24, gdesc[UR8], RZ, !UPT, gsb0 ;  /* 0x00e00000081879f0 */ /* 0x000fe2000c0008ff */
[----:B------:R-:W-:Y:S02]  /*16f0*/  UIADD3 UR8, UR7, 0x2, URZ ;  /* 0x0000000207087890 */ /* 0x000fe4000fffe03f */
[----:B------:R-:W-:Y:S01]  /*1700*/  UIADD3 UR10, UR6, 0x2, URZ ;  /* 0x00000002060a7890 */ /* 0x000fe2000fffe03f */
[----:B------:R-:W-:Y:S01]  /*1710*/  UMOV UR9, 0x40000040 ;  /* 0x4000004000097882 */ /* 0x000fe20000000000 */
[----:B------:R-:W-:Y:S01]  /*1720*/  UMOV UR11, 0x40000040 ;  /* 0x40000040000b7882 */ /* 0x000fe20000000000 */
[----:B------:R-:W-:Y:S02]  /*1730*/  WARPGROUP.DEPBAR.LE gsb0, 0x0 ;  /* 0x00008000000079c5 */ /* 0x000fe40000010000 */
[----:B------:R-:W-:-:S06]  /*1740*/  WARPGROUP.ARRIVE ;  /* 0x00000000000079c5 */ /* 0x000fcc0000000000 */
[----:B------:R-:W-:Y:S01]  /*1750*/  HGMMA.64x64x16.F32 R56, gdesc[UR8], R56, gsb0 ;  /* 0x00e00000083879f0 */ /* 0x000fe20008000838 */
[----:B------:R-:W-:Y:S01]  /*1760*/  UMOV UR8, UR12 ;  /* 0x0000000c00087c82 */ /* 0x000fe20008000000 */
[----:B------:R-:W-:Y:S01]  /*1770*/  UMOV UR9, 0x40000040 ;  /* 0x4000004000097882 */ /* 0x000fe20000000000 */
[----:B------:R-:W-:Y:S01]  /*1780*/  UIADD3 UR12, UR7, 0x404, URZ ;  /* 0x00000404070c7890 */ /* 0x000fe2000fffe03f */
[----:B------:R-:W-:Y:S02]  /*1790*/  WARPGROUP.DEPBAR.LE gsb0, 0x0 ;  /* 0x00008000000079c5 */ /* 0x000fe40000010000 */
[----:B------:R-:W-:-:S06]  /*17a0*/  WARPGROUP.ARRIVE ;  /* 0x00000000000079c5 */ /* 0x000fcc0000000000 */
[----:B------:R-:W-:Y:S01]  /*17b0*/  HGMMA.64x64x16.F32 R24, gdesc[UR8], R24, gsb0 ;  /* 0x00e00000081879f0 */ /* 0x000fe20008000818 */
        /* <DEDUP_REMOVED lines=9> */
[----:B------:R-:W-:Y:S02]  /*1850*/  WARPGROUP.DEPBAR.LE gsb0, 0x0 ;  /* 0x00008000000079c5 */ /* 0x000fe40000010000 */
[----:B------:R-:W-:-:S06]  /*1860*/  WARPGROUP.ARRIVE ;  /* 0x00000000000079c5 */ /* 0x000fcc0000000000 */
[----:B------:R-:W-:Y:S01]  /*1870*/  HGMMA.64x64x16.F32 R24, gdesc[UR8], R24, gsb0 ;  /* 0x00e00000081879f0 */ /* 0x000fe20008000818 */
[----:B------:R-:W-:Y:S02]  /*1880*/  UIADD3 UR8, UR7, 0x6, URZ ;  /* 0x0000000607087890 */ /* 0x000fe4000fffe03f */
[----:B------:R-:W-:Y:S01]  /*1890*/  UIADD3 UR10, UR6, 0x6, URZ ;  /* 0x00000006060a7890 */ /* 0x000fe2000fffe03f */
[----:B------:R-:W-:Y:S01]  /*18a0*/  UMOV UR9, 0x40000040 ;  /* 0x4000004000097882 */ /* 0x000fe20000000000 */
[----:B------:R-:W-:Y:S01]  /*18b0*/  UMOV UR11, 0x40000040 ;  /* 0x40000040000b7882 */ /* 0x000fe20000000000 */
[----:B------:R-:W-:Y:S01]  /*18c0*/  UIADD3 UR7, UR7, 0x406, URZ ;  /* 0x0000040607077890 */ /* 0x000fe2000fffe03f */
[----:B------:R-:W-:Y:S02]  /*18d0*/  WARPGROUP.DEPBAR.LE gsb0, 0x0 ;  /* 0x00008000000079c5 */ /* 0x000fe40000010000 */
[----:B------:R-:W-:-:S06]  /*18e0*/  WARPGROUP.ARRIVE ;  /* 0x00000000000079c5 */ /* 0x000fcc0000000000 */
[----:B------:R-:W-:Y:S01]  /*18f0*/  HGMMA.64x64x16.F32 R56, gdesc[UR8], R56, gsb0 ;  /* 0x00e00000083879f0 */ /* 0x000fe20008000838 */
[----:B------:R-:W-:Y:S01]  /*1900*/  UMOV UR8, UR7 ;  /* 0x0000000700087c82 */ /* 0x000fe20008000000 */
[----:B------:R-:W-:Y:S01]  /*1910*/  UMOV UR9, 0x40000040 ;  /* 0x4000004000097882 */ /* 0x000fe20000000000 */
[----:B------:R-:W-:Y:S02]  /*1920*/  WARPGROUP.DEPBAR.LE gsb0, 0x0 ;  /* 0x00008000000079c5 */ /* 0x000fe40000010000 */
[----:B------:R-:W-:-:S06]  /*1930*/  WARPGROUP.ARRIVE ;  /* 0x00000000000079c5 */ /* 0x000fcc0000000000 */
[----:B------:R-:W-:Y:S03]  /*1940*/  HGMMA.64x64x16.F32 R24, gdesc[UR8], R24, gsb0 ;  /* 0x00e00000081879f0 */ /* 0x000fe60008000818 */
[----:B------:R-:W-:Y:S02]  /*1950*/  WARPGROUP.DEPBAR.LE gsb0, 0x0 ;  /* 0x00008000000079c5 */ /* 0x000fe40000010000 */
[----:B------:R-:W-:Y:S05]  /*1960*/  @!P1 BRA `(.L_x_22) ;  /* 0x0000000400849947 */ /* 0x000fea0003800000 */
[----:B------:R-:W-:Y:S02]  /*1970*/  UIADD3 UR6, UR39, 0x1, URZ ;  /* 0x0000000127067890 */ /* 0x000fe4000fffe03f */
[----:B------:R-:W-:Y:S02]  /*1980*/  IMAD.U32 R3, RZ, RZ, UR39 ;  /* 0x00000027ff037e24 */ /* 0x000fe4000f8e00ff */
[----:B------:R-:W-:-:S04]  /*1990*/  UISETP.NE.AND UP0, UPT, UR6, 0x5, UPT ;  /* 0x000000050600788c */ /* 0x000fc8000bf05270 */
[----:B------:R-:W-:Y:S02]  /*19a0*/  USEL UR7, URZ, 0x1, UP0 ;  /* 0x000000013f077887 */ /* 0x000fe40008000000 */
[----:B------:R-:W-:Y:S02]  /*19b0*/  USEL UR6, UR6, URZ, UP0 ;  /* 0x0000003f06067287 */ /* 0x000fe40008000000 */
[----:B------:R-:W-:-:S06]  /*19c0*/  ULOP3.LUT UR7, UR38, UR7, URZ, 0x3c, !UPT ;  /* 0x0000000726077292 */ /* 0x000fcc000f8e3c3f */
[----:B------:R-:W-:-:S07]  /*19d0*/  IMAD.U32 R7, RZ, RZ, UR7 ;  /* 0x00000007ff077e24 */ /* 0x000fce000f8e00ff */
.L_x_29:
[----:B------:R-:W-:Y:S05]  /*19e0*/  @!P0 BRA `(.L_x_23) ;  /* 0x0000000000048947 */ /* 0x000fea0003800000 */
[----:B------:R-:W-:Y:S01]  /*19f0*/  BPT.TRAP 0x1 ;  /* 0x000000040000795c */ /* 0x000fe20000300000 */
.L_x_23:
[----:B------:R-:W3:Y:S01]  /*1a00*/  S2UR UR8, SR_CgaCtaId ;  /* 0x00000000000879c3 */ /* 0x000ee20000008800 */
[----:B------:R-:W-:Y:S01]  /*1a10*/  UMOV UR7, 0x400 ;  /* 0x0000040000077882 */ /* 0x000fe20000000000 */
[----:B01----:R-:W-:Y:S01]  /*1a20*/  IMAD.U32 R5, RZ, RZ, UR6 ;  /* 0x00000006ff057e24 */ /* 0x003fe2000f8e00ff */
[----:B------:R-:W-:Y:S01]  /*1a30*/  SHF.L.U32 R4, R7, 0x1f, RZ ;  /* 0x0000001f07047819 */ /* 0x000fe200000006ff */
[----:B---3--:R-:W-:-:S06]  /*1a40*/  ULEA UR7, UR8, UR7, 0x18 ;  /* 0x0000000708077291 */ /* 0x008fcc000f8ec03f */
[----:B------:R-:W-:-:S04]  /*1a50*/  IMAD.U32 R6, RZ, RZ, UR7 ;  /* 0x00000007ff067e24 */ /* 0x000fc8000f8e00ff */
[----:B------:R-:W-:-:S04]  /*1a60*/  IMAD R5, R5, 0x8, R6 ;  /* 0x0000000805057824 */ /* 0x000fc800078e0206 */
[----:B------:R0:W1:Y:S01]  /*1a70*/  SYNCS.PHASECHK.TRANS64.TRYWAIT P1, [R5+URZ], R4 ;  /* 0x00000004050075a7 */ /* 0x000062000802017f */
[----:B------:R-:W-:Y:S05]  /*1a80*/  @!P0 BRA `(.L_x_24) ;  /* 0x0000000000048947 */ /* 0x000fea0003800000 */
[----:B------:R-:W-:Y:S01]  /*1a90*/  BPT.TRAP 0x1 ;  /* 0x000000040000795c */ /* 0x000fe20000300000 */
.L_x_24:
[----:B-1----:R-:W-:Y:S05]  /*1aa0*/  @P1 BRA `(.L_x_25) ;  /* 0x0000000000081947 */ /* 0x002fea0003800000 */
[----:B------:R-:W1:Y:S02]  /*1ab0*/  SYNCS.PHASECHK.TRANS64.TRYWAIT P1, [R5+URZ], R4 ;  /* 0x00000004050075a7 */ /* 0x000e64000802017f */
[----:B-1----:R-:W-:Y:S05]  /*1ac0*/  @!P1 BRA `(.L_x_26) ;  /* 0x0000007000fc9947 */ /* 0x002fea0003800000 */
.L_x_25:
[----:B------:R-:W-:Y:S01]  /*1ad0*/  ULEA UR7, UR6, UR5, 0x9 ;  /* 0x0000000506077291 */ /* 0x000fe2000f8e483f */
[----:B------:R-:W-:Y:S01]  /*1ae0*/  WARPGROUP.ARRIVE ;  /* 0x00000000000079c5 */ /* 0x000fe20000000000 */
[----:B------:R-:W-:Y:S01]  /*1af0*/  ULEA UR12, UR6, UR4, 0xb ;  /* 0x00000004060c7291 */ /* 0x000fe2000f8e583f */
[----:B------:R-:W-:Y:S01]  /*1b00*/  UMOV UR11, 0x40000040 ;  /* 0x40000040000b7882 */ /* 0x000fe20000000000 */
[----:B------:R-:W-:Y:S02]  /*1b10*/  UMOV UR9, 0x40000040 ;  /* 0x4000004000097882 */ /* 0x000fe40000000000 */
[----:B------:R-:W-:Y:S01]  /*1b20*/  UIADD3 UR13, UR12, 0x400, URZ ;  /* 0x000004000c0d7890 */ /* 0x000fe2000fffe03f */
[----:B------:R-:W-:Y:S02]  /*1b30*/  UMOV UR10, UR7 ;  /* 0x00000007000a7c82 */ /* 0x000fe40008000000 */
[----:B------:R-:W-:Y:S02]  /*1b40*/  UMOV UR8, UR12 ;  /* 0x0000000c00087c82 */ /* 0x000fe40008000000 */
[----:B------:R-:W-:Y:S01]  /*1b50*/  HGMMA.64x64x16.F32 R56, gdesc[UR8], R56, gsb0 ;  /* 0x00e00000083879f0 */ /* 0x000fe20008000838 */
[----:B------:R-:W-:Y:S01]  /*1b60*/  UMOV UR9, 0x40000040 ;  /* 0x4000004000097882 */ /* 0x000fe20000000000 */
[----:B------:R-:W-:Y:S01]  /*1b70*/  UMOV UR8, UR13 ;  /* 0x0000000d00087c82 */ /* 0x000fe20008000000 */
[----:B------:R-:W-:Y:S01]  /*1b80*/  UIADD3 UR13, UR12, 0x402, URZ ;  /* 0x000004020c0d7890 */ /* 0x000fe2000fffe03f */
[----:B------:R-:W-:-:S02]  /*1b90*/  WARPGROUP.DEPBAR.LE gsb0, 0x0 ;  /* 0x00008000000079c5 */ /* 0x000fc40000010000 */
        /* <DEDUP_REMOVED lines=42> */
[----:B------:R-:W-:Y:S01]  /*1e40*/  BPT.TRAP 0x1 ;  /* 0x000000040000795c */ /* 0x000fe20000300000 */
.L_x_27:
[----:B------:R-:W-:-:S13]  /*1e50*/  ISETP.NE.AND P1, PT, R23, RZ, PT ;  /* 0x000000ff1700720c */ /* 0x000fda0003f25270 */
[----:B01----:R-:W-:-:S04]  /*1e60*/  @P1 IMAD R4, R3, 0x8, R6 ;  /* 0x0000000803041824 */ /* 0x003fc800078e0206 */
[----:B------:R-:W-:-:S05]  /*1e70*/  @P1 VIADD R5, R4, 0x28 ;  /* 0x0000002804051836 */ /* 0x000fca0000000000 */
[----:B------:R-:W-:-:S04]  /*1e80*/  @P1 PRMT R5, R22, 0x654, R5 ;  /* 0x0000065416051816 */ /* 0x000fc80000000005 */
[----:B------:R0:W-:Y:S01]  /*1e90*/  @P1 SYNCS.ARRIVE.TRANS64.RED.A1T0 RZ, [R5+URZ], RZ ;  /* 0x000000ff05ff19a7 */ /* 0x0001e2000810043f */
[----:B------:R-:W-:-:S13]  /*1ea0*/  ISETP.GT.U32.AND P1, PT, R19, 0x1, PT ;  /* 0x000000011300780c */ /* 0x000fda0003f24070 */
[----:B0-----:R-:W-:Y:S05]  /*1eb0*/  @P1 BRA `(.L_x_28) ;  /* 0x0000000000041947 */ /* 0x001fea0003800000 */
[----:B------:R-:W-:Y:S01]  /*1ec0*/  BPT.TRAP 0x1 ;  /* 0x000000040000795c */ /* 0x000fe20000300000 */
.L_x_28:
[----:B------:R-:W-:Y:S01]  /*1ed0*/  UIADD3 UR6, UR6, 0x1, URZ ;  /* 0x0000000106067890 */ /* 0x000fe2000fffe03f */
[C---:B------:R-:W-:Y:S01]  /*1ee0*/  ISETP.GT.AND P2, PT, R0.reuse, 0x1, PT ;  /* 0x000000010000780c */ /* 0x040fe20003f44270 */
[----:B------:R-:W-:Y:S02]  /*1ef0*/  VIADD R3, R3, 0x1 ;  /* 0x0000000103037836 */ /* 0x000fe40000000000 */
[----:B------:R-:W-:Y:S01]  /*1f00*/  UISETP.NE.AND UP0, UPT, UR6, 0x5, UPT ;  /* 0x000000050600788c */ /* 0x000fe2000bf05270 */
[----:B------:R-:W-:Y:S02]  /*1f10*/  VIADD R0, R0, 0xffffffff ;  /* 0xffffffff00007836 */ /* 0x000fe40000000000 */
[C---:B------:R-:W-:Y:S01]  /*1f20*/  ISETP.NE.AND P1, PT, R3.reuse, 0x5, PT ;  /* 0x000000050300780c */ /* 0x040fe20003f25270 */
[----:B------:R-:W-:Y:S02]  /*1f30*/  USEL UR7, URZ, 0x1, UP0 ;  /* 0x000000013f077887 */ /* 0x000fe40008000000 */
[----:B------:R-:W-:Y:S01]  /*1f40*/  USEL UR6, UR6, URZ, UP0 ;  /* 0x0000003f06067287 */ /* 0x000fe20008000000 */
[----:B------:R-:W-:-:S03]  /*1f50*/  SEL R3, R3, RZ, P1 ;  /* 0x000000ff03037207 */ /* 0x000fc60000800000 */
[----:B------:R-:W-:Y:S01]  /*1f60*/  LOP3.LUT R7, R7, UR7, RZ, 0x3c, !PT ;  /* 0x0000000707077c12 */ /* 0x000fe2000f8e3cff */
[----:B------:R-:W-:Y:S07]  /*1f70*/  @P2 BRA `(.L_x_29) ;  /* 0xfffffff800982947 */ /* 0x000fee000383ffff */
.L_x_22:
[----:B------:R-:W3:Y:S02]  /*1f80*/  LDC R0, c[0x0][0x28c] ;  /* 0x0000a300ff007b82 */ /* 0x000ee40000000800 */
[----:B---3--:R-:W-:-:S13]  /*1f90*/  ISETP.GE.AND P1, PT, R0, 0x1, PT ;  /* 0x000000010000780c */ /* 0x008fda0003f26270 */
[----:B------:R-:W-:Y:S05]  /*1fa0*/  @!P1 BRA `(.L_x_30) ;  /* 0x0000000000509947 */ /* 0x000fea0003800000 */
[----:B------:R-:W-:Y:S05]  /*1fb0*/  @!P0 BRA `(.L_x_31) ;  /* 0x0000000000048947 */ /* 0x000fea0003800000 */
[----:B------:R-:W-:Y:S01]  /*1fc0*/  BPT.TRAP 0x1 ;  /* 0x000000040000795c */ /* 0x000fe20000300000 */
.L_x_31:
[----:B------:R-:W-:Y:S01]  /*1fd0*/  ISETP.NE.AND P0, PT, R23, RZ, PT ;  /* 0x000000ff1700720c */ /* 0x000fe20003f05270 */
[----:B------:R-:W-:Y:S01]  /*1fe0*/  BSSY B0, `(.L_x_32) ;  /* 0x000000e000007945 */ /* 0x000fe20003800000 */
[----:B------:R-:W-:-:S11]  /*1ff0*/  ISETP.GT.U32.AND P1, PT, R19, 0x1, PT ;  /* 0x000000011300780c */ /* 0x000fd60003f24070 */
[----:B------:R-:W-:Y:S05]  /*2000*/  @!P0 BRA `(.L_x_33) ;  /* 0x00000000002c8947 */ /* 0x000fea0003800000 */
[----:B------:R-:W-:-:S04]  /*2010*/  UISETP.LT.AND UP0, UPT, UR40, 0x1, UPT ;  /* 0x000000012800788c */ /* 0x000fc8000bf01270 */
[----:B------:R-:W-:-:S04]  /*2020*/  USEL UR6, UR40, 0x1, UP0 ;  /* 0x0000000128067887 */ /* 0x000fc80008000000 */
[----:B------:R-:W-:-:S04]  /*2030*/  UIADD3 UR6, UR39, UR40, -UR6 ;  /* 0x0000002827067290 */ /* 0x000fc8000fffe806 */
[----:B------:R-:W-:-:S04]  /*2040*/  UIMAD.WIDE.U32 UR4, UR6, -0x33333333, URZ ;  /* 0xcccccccd060478a5 */ /* 0x000fc8000f8e003f */
[----:B------:R-:W-:-:S04]  /*2050*/  USHF.R.U32.HI UR4, URZ, 0x2, UR5 ;  /* 0x000000023f047899 */ /* 0x000fc80008011605 */
[----:B------:R-:W-:-:S06]  /*2060*/  UIMAD UR6, UR4, -0x5, UR6 ;  /* 0xfffffffb040678a4 */ /* 0x000fcc000f8e0206 */
[----:B------:R-:W-:-:S04]  /*2070*/  IMAD.U32 R3, RZ, RZ, UR6 ;  /* 0x00000006ff037e24 */ /* 0x000fc8000f8e00ff */
[----:B------:R-:W-:-:S04]  /*2080*/  IMAD R0, R3, 0x8, R6 ;  /* 0x0000000803007824 */ /* 0x000fc800078e0206 */
[----:B------:R-:W-:-:S05]  /*2090*/  VIADD R3, R0, 0x28 ;  /* 0x0000002800037836 */ /* 0x000fca0000000000 */
[----:B------:R-:W-:-:S04]  /*20a0*/  PRMT R3, R22, 0x654, R3 ;  /* 0x0000065416037816 */ /* 0x000fc80000000003 */
[----:B------:R3:W-:Y:S03]  /*20b0*/  SYNCS.ARRIVE.TRANS64.RED.A1T0 RZ, [R3+URZ], RZ ;  /* 0x000000ff03ff79a7 */ /* 0x0007e6000810043f */
.L_x_33:
[----:B------:R-:W-:Y:S05]  /*20c0*/  BSYNC B0 ;  /* 0x0000000000007941 */ /* 0x000fea0003800000 */
.L_x_32:
[----:B------:R-:W-:Y:S05]  /*20d0*/  @P1 BRA `(.L_x_30) ;  /* 0x0000000000041947 */ /* 0x000fea0003800000 */
[----:B------:R-:W-:Y:S01]  /*20e0*/  BPT.TRAP 0x1 ;  /* 0x000000040000795c */ /* 0x000fe20000300000 */
.L_x_30:
[----:B------:R-:W4:Y:S01]  /*20f0*/  LDC R6, c[0x0][0x288] ;  /* 0x0000a200ff067b82 */ /* 0x000f220000000800 */
[--C-:B------:R-:W-:Y:S01]  /*2100*/  SHF.R.U32.HI R0, RZ, 0x2, R18.reuse ;  /* 0x00000002ff007819 */ /* 0x100fe20000011612 */
[----:B------:R-:W-:Y:S01]  /*2110*/  IMAD.SHL.U32 R11, R92, 0x40, RZ ;  /* 0x000000405c0b7824 */ /* 0x000fe200078e00ff */
[----:B01----:R-:W-:Y:S01]  /*2120*/  SHF.R.U32.HI R5, RZ, 0x7, R18 ;  /* 0x00000007ff057819 */ /* 0x003fe20000011612 */
[----:B------:R-:W-:Y:S01]  /*2130*/  UIADD3 UR39, UR40, UR39, URZ ;  /* 0x0000002728277290 */ /* 0x000fe2000fffe03f */
[----:B---3--:R-:W-:Y:S01]  /*2140*/  LOP3.LUT R3, R0, 0x7, RZ, 0xc0, !PT ;  /* 0x0000000700037812 */ /* 0x008fe200078ec0ff */
[----:B------:R-:W-:Y:S01]  /*2150*/  ULDC UR7, c[0x0][0x284] ;  /* 0x0000a10000077ab9 */ /* 0x000fe20000000800 */
[----:B------:R-:W-:Y:S01]  /*2160*/  LOP3.LUT R0, R5, 0x1, RZ, 0xc0, !PT ;  /* 0x0000000105007812 */ /* 0x000fe200078ec0ff */
[----:B------:R-:W-:Y:S01]  /*2170*/  UISETP.GT.U32.AND UP0, UPT, UR39, 0x4, UPT ;  /* 0x000000042700788c */ /* 0x000fe2000bf04070 */
[C---:B------:R-:W-:Y:S01]  /*2180*/  LOP3.LUT R5, R18.reuse, 0x3, RZ, 0xc0, !PT ;  /* 0x0000000312057812 */ /* 0x040fe200078ec0ff */
[----:B------:R-:W-:Y:S01]  /*2190*/  UISETP.GE.U32.AND UP1, UPT, UR40, 0x5, UPT ;  /* 0x000000052800788c */ /* 0x000fe2000bf26070 */
[----:B------:R-:W-:Y:S01]  /*21a0*/  LOP3.LUT R4, R18, 0x60, RZ, 0xc0, !PT ;  /* 0x0000006012047812 */ /* 0x000fe200078ec0ff */
[----:B------:R-:W-:Y:S01]  /*21b0*/  IMAD.SHL.U32 R8, R0, 0x40, RZ ;  /* 0x0000004000087824 */ /* 0x000fe200078e00ff */
[----:B------:R-:W-:Y:S01]  /*21c0*/  UISETP.LT.U32.AND UP0, UPT, UR40, 0x5, UP0 ;  /* 0x000000052800788c */ /* 0x000fe20008701070 */
[----:B------:R-:W-:Y:S01]  /*21d0*/  SHF.R.S32.HI R21, RZ, 0x1f, R89 ;  /* 0x0000001fff157819 */ /* 0x000fe20000011459 */
[----:B------:R-:W-:Y:S01]  /*21e0*/  ULDC.64 UR8, c[0x0][0x5d0] ;  /* 0x0001740000087ab9 */ /* 0x000fe20000000a00 */
[----:B------:R-:W-:Y:S01]  /*21f0*/  SHF.R.U32.HI R4, RZ, 0x1, R4 ;  /* 0x00000001ff047819 */ /* 0x000fe20000011604 */
[----:B------:R-:W-:-:S02]  /*2200*/  UIMAD.WIDE.U32 UR4, UR39, -0x33333333, URZ ;  /* 0xcccccccd270478a5 */ /* 0x000fc4000f8e003f */
[----:B------:R-:W-:Y:S01]  /*2210*/  USEL UR6, URZ, 0x1, !UP0 ;  /* 0x000000013f067887 */ /* 0x000fe2000c000000 */
[--C-:B------:R-:W-:Y:S01]  /*2220*/  IADD3 R7, RZ, -R4, -R3.reuse ;  /* 0x80000004ff077210 */ /* 0x100fe20007ffe803 */
[----:B------:R-:W-:Y:S01]  /*2230*/  USHF.R.U32.HI UR4, URZ, 0x2, UR5 ;  /* 0x000000023f047899 */ /* 0x000fe20008011605 */
[----:B------:R-:W-:Y:S01]  /*2240*/  LOP3.LUT R3, R8, 0x40, R3, 0xe2, !PT ;  /* 0x0000004008037812 */ /* 0x000fe200078ee203 */
[----:B------:R-:W-:Y:S01]  /*2250*/  IMAD R8, R21, UR8, RZ ;  /* 0x0000000815087c24 */ /* 0x000fe2000f8e02ff */
[----:B----4-:R-:W-:Y:S01]  /*2260*/  ISETP.GE.AND P0, PT, R11, R6, PT ;  /* 0x000000060b00720c */ /* 0x010fe20003f06270 */
[----:B------:R-:W-:Y:S01]  /*2270*/  IMAD R10, R5, -0x2, R6 ;  /* 0xfffffffe050a7824 */ /* 0x000fe200078e0206 */
[----:B------:R-:W-:Y:S01]  /*2280*/  ULOP3.LUT UR38, UR38, UR6, URZ, 0x3c, !UPT ;  /* 0x0000000626267292 */ /* 0x000fe2000f8e3c3f */
[----:B------:R-:W-:Y:S01]  /*2290*/  IMAD.SHL.U32 R5, R96, 0x100, RZ ;  /* 0x0000010060057824 */ /* 0x000fe200078e00ff */
[----:B------:R-:W-:Y:S01]  /*22a0*/  UIMAD UR39, UR4, -0x5, UR39 ;  /* 0xfffffffb042778a4 */ /* 0x000fe2000f8e0227 */
[----:B------:R-:W-:Y:S01]  /*22b0*/  IMAD.SHL.U32 R6, R18, 0x2, RZ ;  /* 0x0000000212067824 */ /* 0x000fe200078e00ff */
[----:B------:R-:W-:Y:S01]  /*22c0*/  @UP1 ULOP3.LUT UR38, UR38, 0x1, UR4, 0x78, !UPT ;  /* 0x0000000126261892 */ /* 0x000fe2000f8e7804 */
[----:B------:R-:W-:Y:S01]  /*22d0*/  IMAD R0, R0, -0x40, R7 ;  /* 0xffffffc000007824 */ /* 0x000fe200078e0207 */
[----:B------:R-:W-:Y:S01]  /*22e0*/  ISETP.GE.OR P0, PT, R5, UR7, P0 ;  /* 0x0000000705007c0c */ /* 0x000fe20008706670 */
[----:B------:R-:W-:Y:S01]  /*22f0*/  IMAD.WIDE R96, R96, 0x100, RZ ;  /* 0x0000010060607825 */ /* 0x000fe200078e02ff */
[----:B------:R-:W-:-:S03]  /*2300*/  LOP3.LUT R6, R11, 0x6, R6, 0xf8, !PT ;  /* 0x000000060b067812 */ /* 0x000fc600078ef806 */
[----:B------:R-:W-:Y:S01]  /*2310*/  IMAD R13, R89, UR9, R8 ;  /* 0x00000009590d7c24 */ /* 0x000fe2000f8e0208 */
[----:B------:R-:W-:Y:S02]  /*2320*/  SHF.R.S32.HI R7, RZ, 0x1f, R6 ;  /* 0x0000001fff077819 */ /* 0x000fe40000011406 */
[----:B------:R-:W-:Y:S01]  /*2330*/  LOP3.LUT R113, R96, R3, R4, 0xfe, !PT ;  /* 0x0000000360717212 */ /* 0x000fe200078efe04 */
[----:B------:R-:W-:Y:S01]  /*2340*/  IMAD.IADD R4, R10, 0x1, -R11 ;  /* 0x000000010a047824 */ /* 0x000fe200078e0a0b */
[----:B------:R-:W-:Y:S01]  /*2350*/  IADD3 R3, -R5, UR7, R0 ;  /* 0x0000000705037c10 */ /* 0x000fe2000fffe100 */
[----:B------:R-:W-:-:S04]  /*2360*/  IMAD.WIDE.U32 R8, R89, UR8, R6 ;  /* 0x0000000859087c25 */ /* 0x000fc8000f8e0006 */
[----:B------:R-:W-:Y:S02]  /*2370*/  IMAD.IADD R9, R9, 0x1, R13 ;  /* 0x0000000109097824 */ /* 0x000fe400078e020d */
[----:B------:R-:W-:Y:S01]  /*2380*/  IMAD.MOV.U32 R0, RZ, RZ, -0x1 ;  /* 0xffffffffff007424 */ /* 0x000fe200078e00ff */
[----:B------:R-:W-:Y:S06]  /*2390*/  @P0 BRA `(.L_x_34) ;  /* 0x0000004c00780947 */ /* 0x000fec0003800000 */
[----:B------:R-:W0:Y:S01]  /*23a0*/  LDC.64 R12, c[0x0][0x5c8] ;  /* 0x00017200ff0c7b82 */ /* 0x000e220000000a00 */
[----:B-----5:R-:W-:Y:S01]  /*23b0*/  FSETP.NEU.AND P1, PT, R90, RZ, PT ;  /* 0x000000ff5a00720b */ /* 0x020fe20003f2d000 */
[----:B------:R-:W-:Y:S01]  /*23c0*/  BSSY B0, `(.L_x_34) ;  /* 0x00004db000007945 */ /* 0x000fe20003800000 */
[----:B------:R-:W-:-:S04]  /*23d0*/  ISETP.GT.AND P6, PT, R4, RZ, PT ;  /* 0x000000ff0400720c */ /* 0x000fc80003fc4270 */
[----:B------:R-:W-:Y:S01]  /*23e0*/  ISETP.GT.AND P0, PT, R3, RZ, P6 ;  /* 0x000000ff0300720c */ /* 0x000fe20003704270 */
[-C--:B0-----:R-:W-:Y:S02]  /*23f0*/  IMAD R10, R97, R12.reuse, RZ ;  /* 0x0000000c610a7224 */ /* 0x081fe400078e02ff */
[----:B------:R-:W-:-:S04]  /*2400*/  IMAD.WIDE.U32 R104, R113, R12, R8 ;  /* 0x0000000c71687225 */ /* 0x000fc800078e0008 */
[----:B------:R-:W-:-:S04]  /*2410*/  IMAD R5, R113, R13, R10 ;  /* 0x0000000d71057224 */ /* 0x000fc800078e020a */
[----:B------:R-:W-:Y:S01]  /*2420*/  IMAD.IADD R95, R105, 0x1, R5 ;  /* 0x00000001695f7824 */ /* 0x000fe200078e0205 */
[----:B------:R-:W-:Y:S06]  /*2430*/  @!P1 BRA `(.L_x_35) ;  /* 0x0000003400749947 */ /* 0x000fec0003800000 */
[----:B------:R-:W0:Y:S01]  /*2440*/  LDC.64 R14, c[0x0][0x5b8] ;  /* 0x00016e00ff0e7b82 */ /* 0x000e220000000a00 */
[----:B------:R-:W-:-:S07]  /*2450*/  ULDC.64 UR4, c[0x0][0x5c0] ;  /* 0x0001700000047ab9 */ /* 0x000fce0000000a00 */
[----:B------:R-:W1:Y:S08]  /*2460*/  LDC.64 R98, c[0x0][0x5b0] ;  /* 0x00016c00ff627b82 */ /* 0x000e700000000a00 */
[----:B------:R-:W3:Y:S01]  /*2470*/  LDC.64 R10, c[0x0][0x5a8] ;  /* 0x00016a00ff0a7b82 */ /* 0x000ee20000000a00 */
[-C--:B0-----:R-:W-:Y:S02]  /*2480*/  IMAD R8, R21, R14.reuse, RZ ;  /* 0x0000000e15087224 */ /* 0x081fe400078e02ff */
[----:B------:R-:W-:-:S04]  /*2490*/  IMAD.WIDE.U32 R20, R89, R14, R6 ;  /* 0x0000000e59147225 */ /* 0x000fc800078e0006 */
[----:B--2---:R-:W-:Y:S02]  /*24a0*/  IMAD R91, R89, R15, R8 ;  /* 0x0000000f595b7224 */ /* 0x004fe400078e0208 */
[-C--:B-1----:R-:W-:Y:S02]  /*24b0*/  IMAD R8, R97, R98.reuse, RZ ;  /* 0x0000006261087224 */ /* 0x082fe400078e02ff */
[----:B------:R-:W-:Y:S02]  /*24c0*/  IMAD.IADD R93, R21, 0x1, R91 ;  /* 0x00000001155d7824 */ /* 0x000fe400078e025b */
[----:B------:R-:W-:Y:S02]  /*24d0*/  IMAD.MOV.U32 R92, RZ, RZ, R20 ;  /* 0x000000ffff5c7224 */ /* 0x000fe400078e0014 */
[C---:B------:R-:W-:Y:S02]  /*24e0*/  IMAD R109, R113.reuse, R99, R8 ;  /* 0x00000063716d7224 */ /* 0x040fe400078e0208 */
[----:B------:R-:W-:-:S04]  /*24f0*/  IMAD.WIDE.U32 R8, R113, R98, R92 ;  /* 0x0000006271087225 */ /* 0x000fc800078e005c */
[----:B------:R-:W-:Y:S01]  /*2500*/  IMAD.IADD R5, R9, 0x1, R109 ;  /* 0x0000000109057824 */ /* 0x000fe200078e026d */
[----:B---3--:R-:W-:-:S04]  /*2510*/  LEA R100, P1, R8, R10, 0x1 ;  /* 0x0000000a08647211 */ /* 0x008fc800078208ff */
[----:B------:R-:W-:-:S05]  /*2520*/  LEA.HI.X R101, R8, R11, R5, 0x1, P1 ;  /* 0x0000000b08657211 */ /* 0x000fca00008f0c05 */
[----:B------:R-:W2:Y:S01]  /*2530*/  @P0 LDG.E.LTC128B.U16 R5, desc[UR36][R100.64] ;  /* 0x0000002464050981 */ /* 0x000ea2000c1e1520 */
[----:B------:R-:W-:Y:S01]  /*2540*/  LEA R94, P1, R104, UR4, 0x1 ;  /* 0x00000004685e7c11 */ /* 0x000fe2000f8208ff */
[----:B------:R-:W-:Y:S01]  /*2550*/  IMAD.WIDE.U32 R8, R113, R98, R6 ;  /* 0x0000006271087225 */ /* 0x000fe200078e0006 */
[----:B------:R-:W-:Y:S01]  /*2560*/  ISETP.GT.AND P4, PT, R4, 0x1, PT ;  /* 0x000000010400780c */ /* 0x000fe20003f84270 */
[----:B------:R-:W-:Y:S01]  /*2570*/  BSSY B1, `(.L_x_36) ;  /* 0x0000012000017945 */ /* 0x000fe20003800000 */
[----:B------:R-:W-:Y:S01]  /*2580*/  LEA.HI.X R95, R104, UR5, R95, 0x1, P1 ;  /* 0x00000005685f7c11 */ /* 0x000fe200088f0c5f */
[----:B------:R-:W-:Y:S01]  /*2590*/  IMAD.IADD R9, R109, 0x1, R9 ;  /* 0x000000016d097824 */ /* 0x000fe200078e0209 */
[----:B------:R-:W-:Y:S02]  /*25a0*/  ISETP.GT.AND P1, PT, R3, RZ, P4 ;  /* 0x000000ff0300720c */ /* 0x000fe40002724270 */
[----:B------:R-:W-:Y:S01]  /*25b0*/  P2R R107, PR, RZ, 0x10 ;  /* 0x00000010ff6b7803 */ /* 0x000fe20000000000 */
[----:B------:R-:W-:-:S04]  /*25c0*/  IMAD.WIDE.U32 R102, R89, R14, R8 ;  /* 0x0000000e59667225 */ /* 0x000fc800078e0008 */
[----:B------:R-:W-:Y:S01]  /*25d0*/  IMAD.IADD R9, R91, 0x1, R103 ;  /* 0x000000015b097824 */ /* 0x000fe200078e0267 */
[----:B------:R-:W-:Y:S02]  /*25e0*/  LEA R8, P2, R102, R10, 0x1 ;  /* 0x0000000a66087211 */ /* 0x000fe400078408ff */
[----:B------:R-:W-:Y:S02]  /*25f0*/  SHF.L.U64.HI R103, R98, 0x3, R99 ;  /* 0x0000000362677819 */ /* 0x000fe40000010263 */
[----:B------:R-:W-:Y:S01]  /*2600*/  LEA.HI.X R9, R102, R11, R9, 0x1, P2 ;  /* 0x0000000b66097211 */ /* 0x000fe200010f0c09 */
[----:B------:R-:W-:Y:S02]  /*2610*/  IMAD.SHL.U32 R102, R98, 0x8, RZ ;  /* 0x0000000862667824 */ /* 0x000fe400078e00ff */
[----:B--2---:R-:W-:-:S05]  /*2620*/  HADD2.F32 R15, -RZ, R5.H0_H0 ;  /* 0x20000005ff0f7230 */ /* 0x004fca0000004100 */
[----:B------:R-:W-:-:S04]  /*2630*/  FMUL R15, R15, R90 ;  /* 0x0000005a0f0f7220 */ /* 0x000fc80000400000 */
[----:B------:R-:W-:-:S05]  /*2640*/  FFMA R15, R56, R88, R15 ;  /* 0x00000058380f7223 */ /* 0x000fca000000000f */
[----:B------:R-:W-:-:S05]  /*2650*/  F2FP.F16.F32.PACK_AB R15, RZ, R15 ;  /* 0x0000000fff0f723e */ /* 0x000fca00000000ff */
[----:B------:R0:W-:Y:S01]  /*2660*/  @P0 STG.E.U16 desc[UR36][R94.64], R15 ;  /* 0x0000000f5e000986 */ /* 0x0001e2000c101524 */
[----:B------:R-:W-:Y:S05]  /*2670*/  @!P1 BRA `(.L_x_37) ;  /* 0x0000000000049947 */ /* 0x000fea0003800000 */
[----:B------:R1:W5:Y:S02]  /*2680*/  LDG.E.LTC128B.U16 R5, desc[UR36][R8.64+0x2] ;  /* 0x0000022408057981 */ /* 0x000364000c1e1520 */
.L_x_37:
[----:B------:R-:W-:Y:S05]  /*2690*/  BSYNC B1 ;  /* 0x0000000000017941 */ /* 0x000fea0003800000 */
.L_x_36:
[----:B0----5:R-:W-:Y:S01]  /*26a0*/  HADD2.F32 R15, -RZ, R5.H0_H0 ;  /* 0x20000005ff0f7230 */ /* 0x021fe20000004100 */
[----:B------:R-:W-:Y:S01]  /*26b0*/  ISETP.GT.AND P0, PT, R3, 0x8, P6 ;  /* 0x000000080300780c */ /* 0x000fe20003704270 */
[----:B------:R-:W-:-:S04]  /*26c0*/  IMAD.WIDE.U32 R104, R113, R98, R102 ;  /* 0x0000006271687225 */ /* 0x000fc800078e0066 */
[----:B------:R-:W-:Y:S01]  /*26d0*/  FMUL R56, R15, R90 ;  /* 0x0000005a0f387220 */ /* 0x000fe20000400000 */
[----:B------:R-:W-:Y:S01]  /*26e0*/  IMAD.IADD R109, R109, 0x1, R105 ;  /* 0x000000016d6d7824 */ /* 0x000fe200078e0269 */
[----:B------:R-:W-:Y:S02]  /*26f0*/  IADD3 R15, P2, R20, R104, RZ ;  /* 0x00000068140f7210 */ /* 0x000fe40007f5e0ff */
[----:B------:R-:W-:-:S03]  /*2700*/  FFMA R57, R57, R88, R56 ;  /* 0x0000005839397223 */ /* 0x000fc60000000038 */
[----:B------:R-:W-:Y:S01]  /*2710*/  IMAD.X R100, R109, 0x1, R93, P2 ;  /* 0x000000016d647824 */ /* 0x000fe200010e065d */
[C---:B------:R-:W-:Y:S02]  /*2720*/  LEA R56, P2, R15.reuse, R10, 0x1 ;  /* 0x0000000a0f387211 */ /* 0x040fe400078408ff */
[----:B------:R-:W-:Y:S02]  /*2730*/  F2FP.F16.F32.PACK_AB R101, RZ, R57 ;  /* 0x00000039ff65723e */ /* 0x000fe400000000ff */
[----:B------:R-:W-:Y:S02]  /*2740*/  LEA.HI.X R57, R15, R11, R100, 0x1, P2 ;  /* 0x0000000b0f397211 */ /* 0x000fe400010f0c64 */
[----:B------:R-:W-:Y:S01]  /*2750*/  PRMT R15, R5, 0x7610, R15 ;  /* 0x00007610050f7816 */ /* 0x000fe2000000000f */
[----:B------:R0:W-:Y:S05]  /*2760*/  @P1 STG.E.U16 desc[UR36][R94.64+0x2], R101 ;  /* 0x000002655e001986 */ /* 0x0001ea000c101524 */
[----:B------:R2:W3:Y:S01]  /*2770*/  @P0 LDG.E.LTC128B.U16 R15, desc[UR36][R56.64] ;  /* 0x00000024380f0981 */ /* 0x0004e2000c1e1520 */
[----:B------:R-:W-:Y:S01]  /*2780*/  IADD3 R104, P1, R6, R104, RZ ;  /* 0x0000006806687210 */ /* 0x000fe20007f3e0ff */
[----:B------:R-:W-:Y:S01]  /*2790*/  BSSY B1, `(.L_x_38) ;  /* 0x0000012000017945 */ /* 0x000fe20003800000 */
[----:B------:R-:W-:-:S03]  /*27a0*/  SHF.L.U64.HI R111, R12, 0x4, R13 ;  /* 0x000000040c6f7819 */ /* 0x000fc6000001020d */
[----:B------:R-:W-:Y:S01]  /*27b0*/  IMAD.X R105, R7, 0x1, R109, P1 ;  /* 0x0000000107697824 */ /* 0x000fe200008e066d */
[----:B------:R-:W-:Y:S01]  /*27c0*/  ISETP.GT.AND P1, PT, R3, 0x8, P4 ;  /* 0x000000080300780c */ /* 0x000fe20002724270 */
[----:B------:R-:W-:Y:S02]  /*27d0*/  IMAD.SHL.U32 R109, R12, 0x10, RZ ;  /* 0x000000100c6d7824 */ /* 0x000fe400078e00ff */
[----:B------:R-:W-:-:S03]  /*27e0*/  IMAD.WIDE.U32 R104, R89, R14, R104 ;  /* 0x0000000e59687225 */ /* 0x000fc600078e0068 */
[----:B------:R-:W-:Y:S02]  /*27f0*/  IADD3 R100, P2, R109, R94, RZ ;  /* 0x0000005e6d647210 */ /* 0x000fe40007f5e0ff */
[----:B--2---:R-:W-:-:S03]  /*2800*/  LEA R56, P3, R104, R10, 0x1 ;  /* 0x0000000a68387211 */ /* 0x004fc600078608ff */
[----:B0-----:R-:W-:Y:S02]  /*2810*/  IMAD.X R101, R111, 0x1, R95, P2 ;  /* 0x000000016f657824 */ /* 0x001fe400010e065f */
[----:B---3--:R-:W-:-:S05]  /*2820*/  HADD2.F32 R5, -RZ, R15.H0_H0 ;  /* 0x2000000fff057230 */ /* 0x008fca0000004100 */
[----:B------:R-:W-:-:S04]  /*2830*/  FMUL R5, R5, R90 ;  /* 0x0000005a05057220 */ /* 0x000fc80000400000 */
[----:B------:R-:W-:Y:S01]  /*2840*/  FFMA R5, R58, R88, R5 ;  /* 0x000000583a057223 */ /* 0x000fe20000000005 */
[----:B------:R-:W-:-:S04]  /*2850*/  IMAD.IADD R58, R91, 0x1, R105 ;  /* 0x000000015b3a7824 */ /* 0x000fc800078e0269 */
[----:B------:R-:W-:Y:S02]  /*2860*/  F2FP.F16.F32.PACK_AB R5, RZ, R5 ;  /* 0x00000005ff05723e */ /* 0x000fe400000000ff */
[----:B------:R-:W-:-:S03]  /*2870*/  LEA.HI.X R57, R104, R11, R58, 0x1, P3 ;  /* 0x0000000b68397211 */ /* 0x000fc600018f0c3a */
[----:B------:R0:W-:Y:S01]  /*2880*/  @P0 STG.E.U16 desc[UR36][R100.64], R5 ;  /* 0x0000000564000986 */ /* 0x0001e2000c101524 */
[----:B------:R-:W-:Y:S05]  /*2890*/  @!P1 BRA `(.L_x_39) ;  /* 0x0000000000049947 */ /* 0x000fea0003800000 */
[----:B------:R2:W5:Y:S02]  /*28a0*/  LDG.E.LTC128B.U16 R15, desc[UR36][R56.64+0x2] ;  /* 0x00000224380f7981 */ /* 0x000564000c1e1520 */
.L_x_39:
[----:B------:R-:W-:Y:S05]  /*28b0*/  BSYNC B1 ;  /* 0x0000000000017941 */ /* 0x000fea0003800000 */
.L_x_38:
[----:B0----5:R-:W-:Y:S01]  /*28c0*/  HADD2.F32 R5, -RZ, R15.H0_H0 ;  /* 0x2000000fff057230 */ /* 0x021fe20000004100 */
[----:B------:R-:W-:Y:S01]  /*28d0*/  ISETP.GT.AND P4, PT, R4, 0x8, PT ;  /* 0x000000080400780c */ /* 0x000fe20003f84270 */
[----:B------:R-:W-:Y:S01]  /*28e0*/  BSSY B1, `(.L_x_40) ;  /* 0x000000d000017945 */ /* 0x000fe20003800000 */
[----:B------:R-:W-:Y:S02]  /*28f0*/  PRMT R104, R15, 0x7610, R104 ;  /* 0x000076100f687816 */ /* 0x000fe40000000068 */
[----:B------:R-:W-:Y:S01]  /*2900*/  FMUL R58, R5, R90 ;  /* 0x0000005a053a7220 */ /* 0x000fe20000400000 */
[----:B------:R-:W-:Y:S02]  /*2910*/  ISETP.GT.AND P0, PT, R3, RZ, P4 ;  /* 0x000000ff0300720c */ /* 0x000fe40002704270 */
[----:B------:R-:W-:Y:S01]  /*2920*/  P2R R108, PR, RZ, 0x10 ;  /* 0x00000010ff6c7803 */ /* 0x000fe20000000000 */
[----:B------:R-:W-:Y:S01]  /*2930*/  FFMA R58, R59, R88, R58 ;  /* 0x000000583b3a7223 */ /* 0x000fe2000000003a */
[----:B------:R-:W-:-:S04]  /*2940*/  IMAD.MOV.U32 R59, RZ, RZ, R101 ;  /* 0x000000ffff3b7224 */ /* 0x000fc800078e0065 */
[----:B------:R-:W-:-:S04]  /*2950*/  F2FP.F16.F32.PACK_AB R58, RZ, R58 ;  /* 0x0000003aff3a723e */ /* 0x000fc800000000ff */
[----:B------:R-:W-:Y:S01]  /*2960*/  PRMT R5, R58, 0x7610, R5 ;  /* 0x000076103a057816 */ /* 0x000fe20000000005 */
[----:B------:R-:W-:-:S05]  /*2970*/  IMAD.MOV.U32 R58, RZ, RZ, R100 ;  /* 0x000000ffff3a7224 */ /* 0x000fca00078e0064 */
[----:B------:R0:W-:Y:S01]  /*2980*/  @P1 STG.E.U16 desc[UR36][R58.64+0x2], R5 ;  /* 0x000002053a001986 */ /* 0x0001e2000c101524 */
[----:B------:R-:W-:Y:S05]  /*2990*/  @!P0 BRA `(.L_x_41) ;  /* 0x0000000000048947 */ /* 0x000fea0003800000 */
[----:B------:R3:W5:Y:S02]  /*29a0*/  LDG.E.LTC128B.U16 R104, desc[UR36][R8.64+0x10] ;  /* 0x0000102408687981 */ /* 0x000764000c1e1520 */
.L_x_41:
[----:B------:R-:W-:Y:S05]  /*29b0*/  BSYNC B1 ;  /* 0x0000000000017941 */ /* 0x000fea0003800000 */
.L_x_40:
[----:B-----5:R-:W-:Y:S01]  /*29c0*/  HADD2.F32 R15, -RZ, R104.H0_H0 ;  /* 0x20000068ff0f7230 */ /* 0x020fe20000004100 */
[----:B------:R-:W-:Y:S01]  /*29d0*/  ISETP.GT.AND P3, PT, R4, 0x9, PT ;  /* 0x000000090400780c */ /* 0x000fe20003f64270 */
[C---:B0-----:R-:W-:Y:S01]  /*29e0*/  IMAD.SHL.U32 R5, R12.reuse, 0x100, RZ ;  /* 0x000001000c057824 */ /* 0x041fe200078e00ff */
[----:B------:R-:W-:Y:S02]  /*29f0*/  BSSY B1, `(.L_x_42) ;  /* 0x000000c000017945 */ /* 0x000fe40003800000 */
[----:B------:R-:W-:Y:S01]  /*2a00*/  FMUL R105, R15, R90 ;  /* 0x0000005a0f697220 */ /* 0x000fe20000400000 */
[----:B------:R-:W-:Y:S02]  /*2a10*/  SHF.L.U64.HI R15, R12, 0x8, R13 ;  /* 0x000000080c0f7819 */ /* 0x000fe4000001020d */
[----:B------:R-:W-:Y:S01]  /*2a20*/  IADD3 R12, P1, P2, R5, R94, R109 ;  /* 0x0000005e050c7210 */ /* 0x000fe20007a3e06d */
[----:B------:R-:W-:Y:S01]  /*2a30*/  FFMA R105, R60, R88, R105 ;  /* 0x000000583c697223 */ /* 0x000fe20000000069 */
[----:B------:R-:W-:-:S02]  /*2a40*/  P2R R109, PR, RZ, 0x8 ;  /* 0x00000008ff6d7803 */ /* 0x000fc40000000000 */
[----:B------:R-:W-:Y:S02]  /*2a50*/  IADD3.X R13, R15, R95, R111, P1, P2 ;  /* 0x0000005f0f0d7210 */ /* 0x000fe40000fe446f */
[----:B------:R-:W-:Y:S02]  /*2a60*/  F2FP.F16.F32.PACK_AB R105, RZ, R105 ;  /* 0x00000069ff69723e */ /* 0x000fe400000000ff */
[----:B------:R-:W-:-:S03]  /*2a70*/  ISETP.GT.AND P1, PT, R3, RZ, P3 ;  /* 0x000000ff0300720c */ /* 0x000fc60001f24270 */
[----:B------:R0:W-:Y:S10]  /*2a80*/  @P0 STG.E.U16 desc[UR36][R94.64+0x10], R105 ;  /* 0x000010695e000986 */ /* 0x0001f4000c101524 */
[----:B------:R-:W-:Y:S05]  /*2a90*/  @!P1 BRA `(.L_x_43) ;  /* 0x0000000000049947 */ /* 0x000fea0003800000 */
[----:B------:R4:W5:Y:S02]  /*2aa0*/  LDG.E.LTC128B.U16 R104, desc[UR36][R8.64+0x12] ;  /* 0x0000122408687981 */ /* 0x000964000c1e1520 */
.L_x_43:
[----:B------:R-:W-:Y:S05]  /*2ab0*/  BSYNC B1 ;  /* 0x0000000000017941 */ /* 0x000fea0003800000 */
.L_x_42:
[----:B0----5:R-:W-:Y:S01]  /*2ac0*/  HADD2.F32 R105, -RZ, R104.H0_H0 ;  /* 0x20000068ff697230 */ /* 0x021fe20000004100 */
[----:B------:R-:W-:Y:S01]  /*2ad0*/  ISETP.GT.AND P0, PT, R3, 0x8, P4 ;  /* 0x000000080300780c */ /* 0x000fe20002704270 */
[----:B------:R-:W-:Y:S03]  /*2ae0*/  BSSY B1, `(.L_x_44) ;  /* 0x000000a000017945 */ /* 0x000fe60003800000 */
[----:B------:R-:W-:-:S04]  /*2af0*/  FMUL R60, R105, R90 ;  /* 0x0000005a693c7220 */ /* 0x000fc80000400000 */
[----:B------:R-:W-:Y:S01]  /*2b00*/  FFMA R60, R61, R88, R60 ;  /* 0x000000583d3c7223 */ /* 0x000fe2000000003c */
[----:B------:R-:W-:-:S04]  /*2b10*/  @P1 IMAD.MOV.U32 R61, RZ, RZ, R95 ;  /* 0x000000ffff3d1224 */ /* 0x000fc800078e005f */
[----:B------:R-:W-:-:S04]  /*2b20*/  F2FP.F16.F32.PACK_AB R60, RZ, R60 ;  /* 0x0000003cff3c723e */ /* 0x000fc800000000ff */
[----:B------:R-:W-:Y:S01]  /*2b30*/  PRMT R105, R60, 0x7610, R105 ;  /* 0x000076103c697816 */ /* 0x000fe20000000069 */
[----:B------:R-:W-:-:S05]  /*2b40*/  @P1 IMAD.MOV.U32 R60, RZ, RZ, R94 ;  /* 0x000000ffff3c1224 */ /* 0x000fca00078e005e */
[----:B------:R0:W-:Y:S01]  /*2b50*/  @P1 STG.E.U16 desc[UR36][R60.64+0x12], R105 ;  /* 0x000012693c001986 */ /* 0x0001e2000c101524 */
[----:B------:R-:W-:Y:S05]  /*2b60*/  @!P0 BRA `(.L_x_45) ;  /* 0x0000000000048947 */ /* 0x000fea0003800000 */
[----:B------:R0:W5:Y:S02]  /*2b70*/  LDG.E.LTC128B.U16 R104, desc[UR36][R56.64+0x10] ;  /* 0x0000102438687981 */ /* 0x000164000c1e1520 */
.L_x_45:
[----:B------:R-:W-:Y:S05]  /*2b80*/  BSYNC B1 ;  /* 0x0000000000017941 */ /* 0x000fea0003800000 */
.L_x_44:
[----:B0----5:R-:W-:Y:S01]  /*2b90*/  HADD2.F32 R61, -RZ, R104.H0_H0 ;  /* 0x20000068ff3d7230 */ /* 0x021fe20000004100 */
[----:B------:R-:W-:Y:S01]  /*2ba0*/  ISETP.GT.AND P1, PT, R3, 0x8, P3 ;  /* 0x000000080300780c */ /* 0x000fe20001f24270 */
[----:B------:R-:W-:Y:S03]  /*2bb0*/  BSSY B1, `(.L_x_46) ;  /* 0x0000007000017945 */ /* 0x000fe60003800000 */
[----:B------:R-:W-:-:S04]  /*2bc0*/  FMUL R61, R61, R90 ;  /* 0x0000005a3d3d7220 */ /* 0x000fc80000400000 */
[----:B------:R-:W-:-:S05]  /*2bd0*/  FFMA R61, R62, R88, R61 ;  /* 0x000000583e3d7223 */ /* 0x000fca000000003d */
[----:B------:R-:W-:-:S05]  /*2be0*/  F2FP.F16.F32.PACK_AB R61, RZ, R61 ;  /* 0x0000003dff3d723e */ /* 0x000fca00000000ff */
[----:B------:R0:W-:Y:S01]  /*2bf0*/  @P0 STG.E.U16 desc[UR36][R58.64+0x10], R61 ;  /* 0x0000103d3a000986 */ /* 0x0001e2000c101524 */
[----:B------:R-:W-:Y:S05]  /*2c00*/  @!P1 BRA `(.L_x_47) ;  /* 0x0000000000049947 */ /* 0x000fea0003800000 */
[----:B------:R0:W5:Y:S02]  /*2c10*/  LDG.E.LTC128B.U16 R104, desc[UR36][R56.64+0x12] ;  /* 0x0000122438687981 */ /* 0x000164000c1e1520 */
.L_x_47:
[----:B------:R-:W-:Y:S05]  /*2c20*/  BSYNC B1 ;  /* 0x0000000000017941 */ /* 0x000fea0003800000 */
.L_x_46:
[----:B0----5:R-:W-:Y:S01]  /*2c30*/  HADD2.F32 R61, -RZ, R104.H0_H0 ;  /* 0x20000068ff3d7230 */ /* 0x021fe20000004100 */
[----:B------:R-:W-:Y:S01]  /*2c40*/  IADD3 R113, P0, R113, 0x80, RZ ;  /* 0x0000008071717810 */ /* 0x000fe20007f1e0ff */
[----:B------:R-:W-:Y:S01]  /*2c50*/  BSSY B1, `(.L_x_48) ;  /* 0x000000b000017945 */ /* 0x000fe20003800000 */
[----:B------:R-:W-:Y:S02]  /*2c60*/  ISETP.GT.AND P2, PT, R4, 0x10, PT ;  /* 0x000000100400780c */ /* 0x000fe40003f44270 */
[----:B------:R-:W-:Y:S01]  /*2c70*/  FMUL R60, R61, R90 ;  /* 0x0000005a3d3c7220 */ /* 0x000fe20000400000 */
[----:B------:R-:W-:Y:S01]  /*2c80*/  IMAD.X R97, RZ, RZ, R97, P0 ;  /* 0x000000ffff617224 */ /* 0x000fe200000e0661 */
[----:B------:R-:W-:Y:S02]  /*2c90*/  ISETP.GT.AND P0, PT, R3, RZ, P2 ;  /* 0x000000ff0300720c */ /* 0x000fe40001704270 */
[----:B------:R-:W-:Y:S01]  /*2ca0*/  FFMA R60, R63, R88, R60 ;  /* 0x000000583f3c7223 */ /* 0x000fe2000000003c */
[----:B------:R-:W-:-:S04]  /*2cb0*/  P2R R105, PR, RZ, 0x4 ;  /* 0x00000004ff697803 */ /* 0x000fc80000000000 */
[----:B------:R-:W-:-:S05]  /*2cc0*/  F2FP.F16.F32.PACK_AB R60, RZ, R60 ;  /* 0x0000003cff3c723e */ /* 0x000fca00000000ff */
[----:B------:R0:W-:Y:S01]  /*2cd0*/  @P1 STG.E.U16 desc[UR36][R58.64+0x12], R60 ;  /* 0x0000123c3a001986 */ /* 0x0001e2000c101524 */
[----:B------:R-:W-:Y:S05]  /*2ce0*/  @!P0 BRA `(.L_x_49) ;  /* 0x0000000000048947 */ /* 0x000fea0003800000 */
[----:B------:R0:W5:Y:S02]  /*2cf0*/  LDG.E.LTC128B.U16 R104, desc[UR36][R8.64+0x20] ;  /* 0x0000202408687981 */ /* 0x000164000c1e1520 */
.L_x_49:
[----:B------:R-:W-:Y:S05]  /*2d00*/  BSYNC B1 ;  /* 0x0000000000017941 */ /* 0x000fea0003800000 */
.L_x_48:
[----:B-----5:R-:W-:Y:S01]  /*2d10*/  HADD2.F32 R21, -RZ, R104.H0_H0 ;  /* 0x20000068ff157230 */ /* 0x020fe20000004100 */
[----:B------:R-:W-:Y:S01]  /*2d20*/  ISETP.GT.AND P1, PT, R4, 0x11, PT ;  /* 0x000000110400780c */ /* 0x000fe20003f24270 */
[-C--:B0-----:R-:W-:Y:S01]  /*2d30*/  IMAD R60, R97, R98.reuse, RZ ;  /* 0x00000062613c7224 */ /* 0x081fe200078e02ff */
[----:B------:R-:W-:Y:S01]  /*2d40*/  BSSY B1, `(.L_x_50) ;  /* 0x0000021000017945 */ /* 0x000fe20003800000 */
[----:B------:R-:W-:-:S04]  /*2d50*/  IMAD.WIDE.U32 R62, R113, R98, R6 ;  /* 0x00000062713e7225 */ /* 0x000fc800078e0006 */
[----:B------:R-:W-:Y:S01]  /*2d60*/  FMUL R21, R21, R90 ;  /* 0x0000005a15157220 */ /* 0x000fe20000400000 */
[----:B------:R-:W-:-:S03]  /*2d70*/  IMAD R111, R113, R99, R60 ;  /* 0x00000063716f7224 */ /* 0x000fc600078e023c */
[----:B------:R-:W-:Y:S01]  /*2d80*/  FFMA R21, R64, R88, R21 ;  /* 0x0000005840157223 */ /* 0x000fe20000000015 */
[----:B------:R-:W-:-:S04]  /*2d90*/  IMAD.WIDE.U32 R60, R113, R98, R92 ;  /* 0x00000062713c7225 */ /* 0x000fc800078e005c */
[----:B------:R-:W-:Y:S01]  /*2da0*/  F2FP.F16.F32.PACK_AB R21, RZ, R21 ;  /* 0x00000015ff15723e */ /* 0x000fe200000000ff */
[----:B------:R-:W-:Y:S02]  /*2db0*/  IMAD.IADD R63, R111, 0x1, R63 ;  /* 0x000000016f3f7824 */ /* 0x000fe400078e023f */
[----:B------:R-:W-:Y:S01]  /*2dc0*/  IMAD.WIDE.U32 R98, R113, R98, R102 ;  /* 0x0000006271627225 */ /* 0x000fe200078e0066 */
[----:B------:R-:W-:-:S03]  /*2dd0*/  PRMT R97, R21, 0x7610, R97 ;  /* 0x0000761015617816 */ /* 0x000fc60000000061 */
[----:B------:R-:W-:Y:S02]  /*2de0*/  IMAD.IADD R21, R61, 0x1, R111 ;  /* 0x000000013d157824 */ /* 0x000fe400078e026f */
[----:B------:R0:W-:Y:S01]  /*2df0*/  @P0 STG.E.U16 desc[UR36][R94.64+0x20], R97 ;  /* 0x000020615e000986 */ /* 0x0001e2000c101524 */
[----:B------:R-:W-:Y:S02]  /*2e00*/  IMAD.IADD R111, R111, 0x1, R99 ;  /* 0x000000016f6f7824 */ /* 0x000fe400078e0263 */
[----:B0-----:R-:W-:Y:S01]  /*2e10*/  IMAD.WIDE.U32 R96, R89, R14, R62 ;  /* 0x0000000e59607225 */ /* 0x001fe200078e003e */
[----:B------:R-:W-:-:S04]  /*2e20*/  LEA R62, P0, R60, R10, 0x1 ;  /* 0x0000000a3c3e7211 */ /* 0x000fc800078008ff */
[----:B------:R-:W-:Y:S01]  /*2e30*/  LEA.HI.X R63, R60, R11, R21, 0x1, P0 ;  /* 0x0000000b3c3f7211 */ /* 0x000fe200000f0c15 */
[----:B------:R-:W-:Y:S01]  /*2e40*/  IMAD.IADD R21, R91, 0x1, R97 ;  /* 0x000000015b157824 */ /* 0x000fe200078e0261 */
[----:B------:R-:W-:-:S04]  /*2e50*/  LEA R60, P0, R96, R10, 0x1 ;  /* 0x0000000a603c7211 */ /* 0x000fc800078008ff */
[----:B------:R-:W-:Y:S02]  /*2e60*/  LEA.HI.X R61, R96, R11, R21, 0x1, P0 ;  /* 0x0000000b603d7211 */ /* 0x000fe400000f0c15 */
[----:B------:R-:W-:-:S05]  /*2e70*/  IADD3 R64, P0, R20, R98, RZ ;  /* 0x0000006214407210 */ /* 0x000fca0007f1e0ff */
[----:B------:R-:W-:Y:S01]  /*2e80*/  IMAD.X R92, R111, 0x1, R93, P0 ;  /* 0x000000016f5c7824 */ /* 0x000fe200000e065d */
[----:B------:R-:W-:-:S05]  /*2e90*/  IADD3 R20, P0, R6, R98, RZ ;  /* 0x0000006206147210 */ /* 0x000fca0007f1e0ff */
[----:B------:R-:W-:Y:S01]  /*2ea0*/  IMAD.X R21, R7, 0x1, R111, P0 ;  /* 0x0000000107157824 */ /* 0x000fe200000e066f */
[----:B------:R-:W-:Y:S01]  /*2eb0*/  LEA R6, P0, R64, R10, 0x1 ;  /* 0x0000000a40067211 */ /* 0x000fe200078008ff */
[----:B------:R-:W-:-:S03]  /*2ec0*/  IMAD.WIDE.U32 R20, R89, R14, R20 ;  /* 0x0000000e59147225 */ /* 0x000fc600078e0014 */
[----:B------:R-:W-:Y:S02]  /*2ed0*/  LEA.HI.X R7, R64, R11, R92, 0x1, P0 ;  /* 0x0000000b40077211 */ /* 0x000fe400000f0c5c */
[----:B------:R-:W-:Y:S01]  /*2ee0*/  P2R R89, PR, RZ, 0x2 ;  /* 0x00000002ff597803 */ /* 0x000fe20000000000 */
[----:B------:R-:W-:Y:S01]  /*2ef0*/  IMAD.IADD R91, R91, 0x1, R21 ;  /* 0x000000015b5b7824 */ /* 0x000fe200078e0215 */
[----:B------:R-:W-:-:S04]  /*2f00*/  LEA R10, P0, R20, R10, 0x1 ;  /* 0x0000000a140a7211 */ /* 0x000fc800078008ff */
[----:B------:R-:W-:Y:S02]  /*2f10*/  LEA.HI.X R11, R20, R11, R91, 0x1, P0 ;  /* 0x0000000b140b7211 */ /* 0x000fe400000f0c5b */
[----:B------:R-:W-:-:S13]  /*2f20*/  ISETP.GT.AND P0, PT, R3, RZ, P1 ;  /* 0x000000ff0300720c */ /* 0x000fda0000f04270 */
[----:B------:R-:W-:Y:S05]  /*2f30*/  @!P0 BRA `(.L_x_51) ;  /* 0x0000000000048947 */ /* 0x000fea0003800000 */
[----:B------:R0:W5:Y:S02]  /*2f40*/  LDG.E.LTC128B.U16 R104, desc[UR36][R8.64+0x22] ;  /* 0x0000222408687981 */ /* 0x000164000c1e1520 */
.L_x_51:
[----:B------:R-:W-:Y:S05]  /*2f50*/  BSYNC B1 ;  /* 0x0000000000017941 */ /* 0x000fea0003800000 */
.L_x_50:
[----:B-----5:R-:W-:Y:S01]  /*2f60*/  HADD2.F32 R21, -RZ, R104.H0_H0 ;  /* 0x20000068ff157230 */ /* 0x020fe20000004100 */
[----:B------:R-:W-:Y:S01]  /*2f70*/  BSSY B1, `(.L_x_52) ;  /* 0x000000a000017945 */ /* 0x000fe20003800000 */
[----:B------:R-:W-:-:S03]  /*2f80*/  @P0 IMAD.MOV.U32 R20, RZ, RZ, R94 ;  /* 0x000000ffff140224 */ /* 0x000fc600078e005e */
[----:B------:R-:W-:Y:S01]  /*2f90*/  FMUL R14, R21, R90 ;  /* 0x0000005a150e7220 */ /* 0x000fe20000400000 */
[----:B------:R-:W-:-:S03]  /*2fa0*/  @P0 IMAD.MOV.U32 R21, RZ, RZ, R95 ;  /* 0x000000ffff150224 */ /* 0x000fc600078e005f */
[----:B------:R-:W-:-:S05]  /*2fb0*/  FFMA R14, R65, R88, R14 ;  /* 0x00000058410e7223 */ /* 0x000fca000000000e */
[----:B------:R-:W-:-:S05]  /*2fc0*/  F2FP.F16.F32.PACK_AB R14, RZ, R14 ;  /* 0x0000000eff0e723e */ /* 0x000fca00000000ff */
[----:B------:R0:W-:Y:S01]  /*2fd0*/  @P0 STG.E.U16 desc[UR36][R20.64+0x22], R14 ;  /* 0x0000220e14000986 */ /* 0x0001e2000c101524 */
[----:B------:R-:W-:-:S13]  /*2fe0*/  ISETP.GT.AND P0, PT, R3, 0x8, P2 ;  /* 0x000000080300780c */ /* 0x000fda0001704270 */
[----:B0-----:R-:W-:Y:S05]  /*2ff0*/  @!P0 BRA `(.L_x_53) ;  /* 0x0000000000048947 */ /* 0x001fea0003800000 */
[----:B------:R0:W5:Y:S02]  /*3000*/  LDG.E.LTC128B.U16 R104, desc[UR36][R56.64+0x20] ;  /* 0x0000202438687981 */ /* 0x000164000c1e1520 */
.L_x_53:
[----:B------:R-:W-:Y:S05]  /*3010*/  BSYNC B1 ;  /* 0x0000000000017941 */ /* 0x000fea0003800000 */
.L_x_52:
[----:B-----5:R-:W-:Y:S01]  /*3020*/  HADD2.F32 R21, -RZ, R104.H0_H0 ;  /* 0x20000068ff157230 */ /* 0x020fe20000004100 */
[----:B------:R-:W-:Y:S04]  /*3030*/  BSSY B1, `(.L_x_54) ;  /* 0x0000008000017945 */ /* 0x000fe80003800000 */
[----:B------:R-:W-:-:S04]  /*3040*/  FMUL R21, R21, R90 ;  /* 0x0000005a15157220 */ /* 0x000fc80000400000 */
[----:B------:R-:W-:-:S05]  /*3050*/  FFMA R21, R66, R88, R21 ;  /* 0x0000005842157223 */ /* 0x000fca0000000015 */
[----:B------:R-:W-:-:S05]  /*3060*/  F2FP.F16.F32.PACK_AB R21, RZ, R21 ;  /* 0x00000015ff15723e */ /* 0x000fca00000000ff */
[----:B------:R0:W-:Y:S01]  /*3070*/  @P0 STG.E.U16 desc[UR36][R58.64+0x20], R21 ;  /* 0x000020153a000986 */ /* 0x0001e2000c101524 */
[----:B------:R-:W-:-:S13]  /*3080*/  ISETP.GT.AND P0, PT, R3, 0x8, P1 ;  /* 0x000000080300780c */ /* 0x000fda0000f04270 */
[----:B0-----:R-:W-:Y:S05]  /*3090*/  @!P0 BRA `(.L_x_55) ;  /* 0x0000000000048947 */ /* 0x001fea0003800000 */
[----:B------:R0:W5:Y:S02]  /*30a0*/  LDG.E.LTC128B.U16 R104, desc[UR36][R56.64+0x22] ;  /* 0x0000222438687981 */ /* 0x000164000c1e1520 */
.L_x_55:
[----:B------:R-:W-:Y:S05]  /*30b0*/  BSYNC B1 ;  /* 0x0000000000017941 */ /* 0x000fea0003800000 */
.L_x_54:
[----:B-----5:R-:W-:Y:S01]  /*30c0*/  HADD2.F32 R21, -RZ, R104.H0_H0 ;  /* 0x20000068ff157230 */ /* 0x020fe20000004100 */
[----:B------:R-:W-:Y:S01]  /*30d0*/  ISETP.GT.AND P2, PT, R4, 0x18, PT ;  /* 0x000000180400780c */ /* 0x000fe20003f44270 */
[----:B------:R-:W-:Y:S03]  /*30e0*/  BSSY B1, `(.L_x_56) ;  /* 0x0000009000017945 */ /* 0x000fe60003800000 */
[----:B------:R-:W-:Y:S01]  /*30f0*/  FMUL R14, R21, R90 ;  /* 0x0000005a150e7220 */ /* 0x000fe20000400000 */
[----:B------:R-:W-:-:S03]  /*3100*/  P2R R91, PR, RZ, 0x4 ;  /* 0x00000004ff5b7803 */ /* 0x000fc60000000000 */
[----:B------:R-:W-:-:S05]  /*3110*/  FFMA R14, R67, R88, R14 ;  /* 0x00000058430e7223 */ /* 0x000fca000000000e */
[----:B------:R-:W-:-:S05]  /*3120*/  F2FP.F16.F32.PACK_AB R14, RZ, R14 ;  /* 0x0000000eff0e723e */ /* 0x000fca00000000ff */
[----:B------:R0:W-:Y:S01]  /*3130*/  @P0 STG.E.U16 desc[UR36][R58.64+0x22], R14 ;  /* 0x0000220e3a000986 */ /* 0x0001e2000c101524 */
[----:B------:R-:W-:-:S13]  /*3140*/  ISETP.GT.AND P0, PT, R3, RZ, P2 ;  /* 0x000000ff0300720c */ /* 0x000fda0001704270 */
[----:B0-----:R-:W-:Y:S05]  /*3150*/  @!P0 BRA `(.L_x_57) ;  /* 0x0000000000048947 */ /* 0x001fea0003800000 */
[----:B------:R0:W5:Y:S02]  /*3160*/  LDG.E.LTC128B.U16 R104, desc[UR36][R8.64+0x30] ;  /* 0x0000302408687981 */ /* 0x000164000c1e1520 */
.L_x_57:
[----:B------:R-:W-:Y:S05]  /*3170*/  BSYNC B1 ;  /* 0x0000000000017941 */ /* 0x000fea0003800000 */
.L_x_56:
[----:B-----5:R-:W-:Y:S01]  /*3180*/  HADD2.F32 R21, -RZ, R104.H0_H0 ;  /* 0x20000068ff157230 */ /* 0x020fe20000004100 */
[----:B------:R-:W-:Y:S01]  /*3190*/  ISETP.GT.AND P1, PT, R4, 0x19, PT ;  /* 0x000000190400780c */ /* 0x000fe20003f24270 */
[----:B------:R-:W-:Y:S01]  /*31a0*/  @P0 IMAD.MOV.U32 R20, RZ, RZ, R94 ;  /* 0x000000ffff140224 */ /* 0x000fe200078e005e */
[----:B------:R-:W-:Y:S02]  /*31b0*/  BSSY B1, `(.L_x_58) ;  /* 0x000000b000017945 */ /* 0x000fe40003800000 */
[----:B------:R-:W-:-:S04]  /*31c0*/  FMUL R21, R21, R90 ;  /* 0x0000005a15157220 */ /* 0x000fc80000400000 */
[----:B------:R-:W-:Y:S01]  /*31d0*/  FFMA R21, R68, R88, R21 ;  /* 0x0000005844157223 */ /* 0x000fe20000000015 */
[----:B------:R-:W-:-:S04]  /*31e0*/  P2R R68, PR, RZ, 0x2 ;  /* 0x00000002ff447803 */ /* 0x000fc80000000000 */
[----:B------:R-:W-:-:S04]  /*31f0*/  F2FP.F16.F32.PACK_AB R21, RZ, R21 ;  /* 0x00000015ff15723e */ /* 0x000fc800000000ff */
[----:B------:R-:W-:Y:S01]  /*3200*/  PRMT R14, R21, 0x7610, R14 ;  /* 0x00007610150e7816 */ /* 0x000fe2000000000e */
[----:B------:R-:W-:-:S05]  /*3210*/  @P0 IMAD.MOV.U32 R21, RZ, RZ, R95 ;  /* 0x000000ffff150224 */ /* 0x000fca00078e005f */
[----:B------:R0:W-:Y:S01]  /*3220*/  @P0 STG.E.U16 desc[UR36][R20.64+0x30], R14 ;  /* 0x0000300e14000986 */ /* 0x0001e2000c101524 */
[----:B------:R-:W-:-:S13]  /*3230*/  ISETP.GT.AND P0, PT, R3, RZ, P1 ;  /* 0x000000ff0300720c */ /* 0x000fda0000f04270 */
[----:B0-----:R-:W-:Y:S05]  /*3240*/  @!P0 BRA `(.L_x_59) ;  /* 0x0000000000048947 */ /* 0x001fea0003800000 */
[----:B------:R0:W5:Y:S02]  /*3250*/  LDG.E.LTC128B.U16 R104, desc[UR36][R8.64+0x32] ;  /* 0x0000322408687981 */ /* 0x000164000c1e1520 */
.L_x_59:
[----:B------:R-:W-:Y:S05]  /*3260*/  BSYNC B1 ;  /* 0x0000000000017941 */ /* 0x000fea0003800000 */
.L_x_58:
        /* <DEDUP_REMOVED lines=11> */
.L_x_61:
[----:B------:R-:W-:Y:S05]  /*3320*/  BSYNC B1 ;  /* 0x0000000000017941 */ /* 0x000fea0003800000 */
.L_x_60:
        /* <DEDUP_REMOVED lines=9> */
.L_x_63:
[----:B------:R-:W-:Y:S05]  /*33c0*/  BSYNC B1 ;  /* 0x0000000000017941 */ /* 0x000fea0003800000 */
.L_x_62:
        /* <DEDUP_REMOVED lines=11> */
.L_x_65:
[----:B------:R-:W-:Y:S05]  /*3480*/  BSYNC B1 ;  /* 0x0000000000017941 */ /* 0x000fea0003800000 */
.L_x_64:
[----:B-----5:R-:W-:Y:S01]  /*3490*/  HADD2.F32 R21, -RZ, R104.H0_H0 ;  /* 0x20000068ff157230 */ /* 0x020fe20000004100 */
[----:B------:R-:W-:Y:S01]  /*34a0*/  ISETP.GT.AND P1, PT, R4, 0x21, PT ;  /* 0x000000210400780c */ /* 0x000fe20003f24270 */
[----:B------:R-:W-:Y:S01]  /*34b0*/  @P0 IMAD.MOV.U32 R20, RZ, RZ, R94 ;  /* 0x000000ffff140224 */ /* 0x000fe200078e005e */
[----:B------:R-:W-:Y:S02]  /*34c0*/  BSSY B1, `(.L_x_66) ;  /* 0x000000b000017945 */ /* 0x000fe40003800000 */
[----:B------:R-:W-:Y:S01]  /*34d0*/  FMUL R21, R21, R90 ;  /* 0x0000005a15157220 */ /* 0x000fe20000400000 */
[----:B------:R-:W-:-:S03]  /*34e0*/  P2R R70, PR, RZ, 0x2 ;  /* 0x00000002ff467803 */ /* 0x000fc60000000000 */
[----:B------:R-:W-:-:S05]  /*34f0*/  FFMA R21, R72, R88, R21 ;  /* 0x0000005848157223 */ /* 0x000fca0000000015 */
[----:B------:R-:W-:-:S04]  /*3500*/  F2FP.F16.F32.PACK_AB R21, RZ, R21 ;  /* 0x00000015ff15723e */ /* 0x000fc800000000ff */
[----:B------:R-:W-:Y:S01]  /*3510*/  PRMT R14, R21, 0x7610, R14 ;  /* 0x00007610150e7816 */ /* 0x000fe2000000000e */
[----:B------:R-:W-:-:S05]  /*3520*/  @P0 IMAD.MOV.U32 R21, RZ, RZ, R95 ;  /* 0x000000ffff150224 */ /* 0x000fca00078e005f */
[----:B------:R0:W-:Y:S01]  /*3530*/  @P0 STG.E.U16 desc[UR36][R20.64+0x40], R14 ;  /* 0x0000400e14000986 */ /* 0x0001e2000c101524 */
[----:B------:R-:W-:-:S13]  /*3540*/  ISETP.GT.AND P0, PT, R3, RZ, P1 ;  /* 0x000000ff0300720c */ /* 0x000fda0000f04270 */
[----:B0-----:R-:W-:Y:S05]  /*3550*/  @!P0 BRA `(.L_x_67) ;  /* 0x0000000000048947 */ /* 0x001fea0003800000 */
[----:B------:R0:W5:Y:S02]  /*3560*/  LDG.E.LTC128B.U16 R104, desc[UR36][R8.64+0x42] ;  /* 0x0000422408687981 */ /* 0x000164000c1e1520 */
.L_x_67:
[----:B------:R-:W-:Y:S05]  /*3570*/  BSYNC B1 ;  /* 0x0000000000017941 */ /* 0x000fea0003800000 */
.L_x_66:
        /* <DEDUP_REMOVED lines=11> */
.L_x_69:
[----:B------:R-:W-:Y:S05]  /*3630*/  BSYNC B1 ;  /* 0x0000000000017941 */ /* 0x000fea0003800000 */
.L_x_68:
        /* <DEDUP_REMOVED lines=9> */
.L_x_71:
[----:B------:R-:W-:Y:S05]  /*36d0*/  BSYNC B1 ;  /* 0x0000000000017941 */ /* 0x000fea0003800000 */
.L_x_70:
        /* <DEDUP_REMOVED lines=11> */
.L_x_73:
[----:B------:R-:W-:Y:S05]  /*3790*/  BSYNC B1 ;  /* 0x0000000000017941 */ /* 0x000fea0003800000 */
.L_x_72:
[----:B-----5:R-:W-:Y:S01]  /*37a0*/  HADD2.F32 R21, -RZ, R104.H0_H0 ;  /* 0x20000068ff157230 */ /* 0x020fe20000004100 */
[----:B------:R-:W-:Y:S01]  /*37b0*/  ISETP.GT.AND P5, PT, R4, 0x29, PT ;  /* 0x000000290400780c */ /* 0x000fe20003fa4270 */
[----:B------:R-:W-:Y:S01]  /*37c0*/  @P0 IMAD.MOV.U32 R20, RZ, RZ, R94 ;  /* 0x000000ffff140224 */ /* 0x000fe200078e005e */
[----:B------:R-:W-:Y:S02]  /*37d0*/  BSSY B1, `(.L_x_74) ;  /* 0x000000b000017945 */ /* 0x000fe40003800000 */
[----:B------:R-:W-:-:S04]  /*37e0*/  FMUL R21, R21, R90 ;  /* 0x0000005a15157220 */ /* 0x000fc80000400000 */
[----:B------:R-:W-:-:S05]  /*37f0*/  FFMA R21, R76, R88, R21 ;  /* 0x000000584c157223 */ /* 0x000fca0000000015 */
[----:B------:R-:W-:-:S04]  /*3800*/  F2FP.F16.F32.PACK_AB R21, RZ, R21 ;  /* 0x00000015ff15723e */ /* 0x000fc800000000ff */
[----:B------:R-:W-:Y:S01]  /*3810*/  PRMT R14, R21, 0x7610, R14 ;  /* 0x00007610150e7816 */ /* 0x000fe2000000000e */
[----:B------:R-:W-:-:S05]  /*3820*/  @P0 IMAD.MOV.U32 R21, RZ, RZ, R95 ;  /* 0x000000ffff150224 */ /* 0x000fca00078e005f */
[----:B------:R1:W-:Y:S01]  /*3830*/  @P0 STG.E.U16 desc[UR36][R20.64+0x50], R14 ;  /* 0x0000500e14000986 */ /* 0x0003e2000c101524 */
[----:B------:R-:W-:Y:S02]  /*3840*/  ISETP.GT.AND P0, PT, R3, RZ, P5 ;  /* 0x000000ff0300720c */ /* 0x000fe40002f04270 */
[----:B-1----:R-:W-:-:S11]  /*3850*/  P2R R14, PR, RZ, 0x20 ;  /* 0x00000020ff0e7803 */ /* 0x002fd60000000000 */
[----:B------:R-:W-:Y:S05]  /*3860*/  @!P0 BRA `(.L_x_75) ;  /* 0x0000000000048947 */ /* 0x000fea0003800000 */
[----:B------:R1:W5:Y:S02]  /*3870*/  LDG.E.LTC128B.U16 R104, desc[UR36][R8.64+0x52] ;  /* 0x0000522408687981 */ /* 0x000364000c1e1520 */
.L_x_75:
[----:B------:R-:W-:Y:S05]  /*3880*/  BSYNC B1 ;  /* 0x0000000000017941 */ /* 0x000fea0003800000 */
.L_x_74:
        /* <DEDUP_REMOVED lines=11> */
.L_x_77:
[----:B------:R-:W-:Y:S05]  /*3940*/  BSYNC B1 ;  /* 0x0000000000017941 */ /* 0x000fea0003800000 */
.L_x_76:
        /* <DEDUP_REMOVED lines=9> */
.L_x_79:
[----:B------:R-:W-:Y:S05]  /*39e0*/  BSYNC B1 ;  /* 0x0000000000017941 */ /* 0x000fea0003800000 */
.L_x_78:
[----:B-----5:R-:W-:Y:S01]  /*39f0*/  HADD2.F32 R21, -RZ, R104.H0_H0 ;  /* 0x20000068ff157230 */ /* 0x020fe20000004100 */
[----:B------:R-:W-:Y:S01]  /*3a00*/  ISETP.GT.AND P3, PT, R4, 0x30, PT ;  /* 0x000000300400780c */ /* 0x000fe20003f64270 */
[----:B------:R-:W-:Y:S03]  /*3a10*/  BSSY B1, `(.L_x_80) ;  /* 0x0000008000017945 */ /* 0x000fe60003800000 */
[----:B------:R-:W-:-:S04]  /*3a20*/  FMUL R14, R21, R90 ;  /* 0x0000005a150e7220 */ /* 0x000fc80000400000 */
[----:B------:R-:W-:-:S05]  /*3a30*/  FFMA R14, R79, R88, R14 ;  /* 0x000000584f0e7223 */ /* 0x000fca000000000e */
[----:B------:R-:W-:-:S05]  /*3a40*/  F2FP.F16.F32.PACK_AB R14, RZ, R14 ;  /* 0x0000000eff0e723e */ /* 0x000fca00000000ff */
[----:B------:R0:W-:Y:S01]  /*3a50*/  @P0 STG.E.U16 desc[UR36][R58.64+0x52], R14 ;  /* 0x0000520e3a000986 */ /* 0x0001e2000c101524 */
[----:B------:R-:W-:-:S13]  /*3a60*/  ISETP.GT.AND P0, PT, R3, RZ, P3 ;  /* 0x000000ff0300720c */ /* 0x000fda0001f04270 */
[----:B0-----:R-:W-:Y:S05]  /*3a70*/  @!P0 BRA `(.L_x_81) ;  /* 0x0000000000048947 */ /* 0x001fea0003800000 */
[----:B------:R0:W5:Y:S02]  /*3a80*/  LDG.E.LTC128B.U16 R104, desc[UR36][R8.64+0x60] ;  /* 0x0000602408687981 */ /* 0x000164000c1e1520 */
.L_x_81:
[----:B------:R-:W-:Y:S05]  /*3a90*/  BSYNC B1 ;  /* 0x0000000000017941 */ /* 0x000fea0003800000 */
.L_x_80:
        /* <DEDUP_REMOVED lines=13> */
.L_x_83:
[----:B------:R-:W-:Y:S05]  /*3b70*/  BSYNC B1 ;  /* 0x0000000000017941 */ /* 0x000fea0003800000 */
.L_x_82:
        /* <DEDUP_REMOVED lines=11> */
.L_x_85:
[----:B------:R-:W-:Y:S05]  /*3c30*/  BSYNC B1 ;  /* 0x0000000000017941 */ /* 0x000fea0003800000 */
.L_x_84:
        /* <DEDUP_REMOVED lines=9> */
.L_x_87:
[----:B------:R-:W-:Y:S05]  /*3cd0*/  BSYNC B1 ;  /* 0x0000000000017941 */ /* 0x000fea0003800000 */
.L_x_86:
        /* <DEDUP_REMOVED lines=10> */
.L_x_89:
[----:B------:R-:W-:Y:S05]  /*3d80*/  BSYNC B1 ;  /* 0x0000000000017941 */ /* 0x000fea0003800000 */
.L_x_88:
[----:B-----5:R-:W-:Y:S01]  /*3d90*/  HADD2.F32 R21, -RZ, R104.H0_H0 ;  /* 0x20000068ff157230 */ /* 0x020fe20000004100 */
[----:B------:R-:W-:Y:S01]  /*3da0*/  BSSY B1, `(.L_x_90) ;  /* 0x0000011000017945 */ /* 0x000fe20003800000 */
[----:B------:R-:W-:Y:S02]  /*3db0*/  @P0 IMAD.MOV.U32 R66, RZ, RZ, R94 ;  /* 0x000000ffff420224 */ /* 0x000fe400078e005e */
[----:B------:R-:W-:Y:S02]  /*3dc0*/  @P0 IMAD.MOV.U32 R67, RZ, RZ, R95 ;  /* 0x000000ffff430224 */ /* 0x000fe400078e005f */
[----:B------:R-:W-:-:S04]  /*3dd0*/  FMUL R21, R21, R90 ;  /* 0x0000005a15157220 */ /* 0x000fc80000400000 */
[----:B------:R-:W-:-:S05]  /*3de0*/  FFMA R21, R84, R88, R21 ;  /* 0x0000005854157223 */ /* 0x000fca0000000015 */
[----:B------:R-:W-:-:S05]  /*3df0*/  F2FP.F16.F32.PACK_AB R21, RZ, R21 ;  /* 0x00000015ff15723e */ /* 0x000fca00000000ff */
[----:B------:R1:W-:Y:S01]  /*3e00*/  @P0 STG.E.U16 desc[UR36][R66.64+0x70], R21 ;  /* 0x0000701542000986 */ /* 0x0003e2000c101524 */
[----:B------:R-:W-:-:S05]  /*3e10*/  IADD3 R20, P0, R5, R100, RZ ;  /* 0x0000006405147210 */ /* 0x000fca0007f1e0ff */
[----:B-1----:R-:W-:Y:S01]  /*3e20*/  IMAD.X R21, R15, 0x1, R101, P0 ;  /* 0x000000010f157824 */ /* 0x002fe200000e0665 */
[----:B------:R-:W-:-:S05]  /*3e30*/  IADD3 R64, P0, R5, R100, RZ ;  /* 0x0000006405407210 */ /* 0x000fca0007f1e0ff */
[----:B------:R-:W-:Y:S01]  /*3e40*/  IMAD.X R65, R15, 0x1, R101, P0 ;  /* 0x000000010f417824 */ /* 0x000fe200000e0665 */
[----:B------:R-:W-:-:S05]  /*3e50*/  IADD3 R14, P0, R5, R94, RZ ;  /* 0x0000005e050e7210 */ /* 0x000fca0007f1e0ff */
[----:B------:R-:W-:Y:S01]  /*3e60*/  IMAD.X R15, R15, 0x1, R95, P0 ;  /* 0x000000010f0f7824 */ /* 0x000fe200000e065f */
[----:B------:R-:W-:-:S04]  /*3e70*/  ISETP.GT.AND P0, PT, R4, 0x39, PT ;  /* 0x000000390400780c */ /* 0x000fc80003f04270 */
[----:B------:R-:W-:-:S13]  /*3e80*/  ISETP.GT.AND P4, PT, R3, RZ, P0 ;  /* 0x000000ff0300720c */ /* 0x000fda0000784270 */
[----:B------:R-:W-:Y:S05]  /*3e90*/  @!P4 BRA `(.L_x_91) ;  /* 0x000000000004c947 */ /* 0x000fea0003800000 */
[----:B------:R1:W5:Y:S02]  /*3ea0*/  LDG.E.LTC128B.U16 R104, desc[UR36][R8.64+0x72] ;  /* 0x0000722408687981 */ /* 0x000364000c1e1520 */
.L_x_91:
[----:B------:R-:W-:Y:S05]  /*3eb0*/  BSYNC B1 ;  /* 0x0000000000017941 */ /* 0x000fea0003800000 */
.L_x_90:
        /* <DEDUP_REMOVED lines=9> */
.L_x_93:
[----:B------:R-:W-:Y:S05]  /*3f50*/  BSYNC B1 ;  /* 0x0000000000017941 */ /* 0x000fea0003800000 */
.L_x_92:
        /* <DEDUP_REMOVED lines=9> */
.L_x_95:
[----:B------:R-:W-:Y:S05]  /*3ff0*/  BSYNC B1 ;  /* 0x0000000000017941 */ /* 0x000fea0003800000 */
.L_x_94:
[----:B-----5:R-:W-:-:S05]  /*4000*/  HADD2.F32 R5, -RZ, R104.H0_H0 ;  /* 0x20000068ff057230 */ /* 0x020fca0000004100 */
[----:B------:R-:W-:-:S04]  /*4010*/  FMUL R4, R5, R90 ;  /* 0x0000005a05047220 */ /* 0x000fc80000400000 */
[----:B------:R-:W-:-:S05]  /*4020*/  FFMA R4, R87, R88, R4 ;  /* 0x0000005857047223 */ /* 0x000fca0000000004 */
[----:B------:R-:W-:-:S05]  /*4030*/  F2FP.F16.F32.PACK_AB R4, RZ, R4 ;  /* 0x00000004ff04723e */ /* 0x000fca00000000ff */
[----:B------:R0:W-:Y:S01]  /*4040*/  @P4 STG.E.U16 desc[UR36][R58.64+0x72], R4 ;  /* 0x000072043a004986 */ /* 0x0001e2000c101524 */
[----:B------:R-:W-:-:S13]  /*4050*/  ISETP.GT.AND P4, PT, R3, 0x80, P6 ;  /* 0x000000800300780c */ /* 0x000fda0003784270 */
[----:B------:R-:W2:Y:S01]  /*4060*/  @P4 LDG.E.LTC128B.U16 R104, desc[UR36][R62.64] ;  /* 0x000000243e684981 */ /* 0x000ea2000c1e1520 */
[----:B------:R-:W-:Y:S01]  /*4070*/  BSSY B1, `(.L_x_96) ;  /* 0x000000a000017945 */ /* 0x000fe20003800000 */
[----:B--2---:R-:W-:-:S05]  /*4080*/  HADD2.F32 R5, -RZ, R104.H0_H0 ;  /* 0x20000068ff057230 */ /* 0x004fca0000004100 */
[----:B------:R-:W-:-:S04]  /*4090*/  FMUL R5, R5, R90 ;  /* 0x0000005a05057220 */ /* 0x000fc80000400000 */
[----:B------:R-:W-:-:S05]  /*40a0*/  FFMA R5, R24, R88, R5 ;  /* 0x0000005818057223 */ /* 0x000fca0000000005 */
[----:B------:R-:W-:-:S05]  /*40b0*/  F2FP.F16.F32.PACK_AB R5, RZ, R5 ;  /* 0x00000005ff05723e */ /* 0x000fca00000000ff */
[----:B------:R0:W-:Y:S01]  /*40c0*/  @P4 STG.E.U16 desc[UR36][R14.64], R5 ;  /* 0x000000050e004986 */ /* 0x0001e2000c101524 */
[----:B------:R-:W-:-:S04]  /*40d0*/  ISETP.NE.AND P4, PT, R107, RZ, PT ;  /* 0x000000ff6b00720c */ /* 0x000fc80003f85270 */
[----:B------:R-:W-:-:S13]  /*40e0*/  ISETP.GT.AND P4, PT, R3, 0x80, P4 ;  /* 0x000000800300780c */ /* 0x000fda0002784270 */
[----:B0-----:R-:W-:Y:S05]  /*40f0*/  @!P4 BRA `(.L_x_97) ;  /* 0x000000000004c947 */ /* 0x001fea0003800000 */
[----:B------:R0:W5:Y:S02]  /*4100*/  LDG.E.LTC128B.U16 R104, desc[UR36][R60.64+0x2] ;  /* 0x000002243c687981 */ /* 0x000164000c1e1520 */
.L_x_97:
[----:B------:R-:W-:Y:S05]  /*4110*/  BSYNC B1 ;  /* 0x0000000000017941 */ /* 0x000fea0003800000 */
.L_x_96:
[----:B-----5:R-:W-:Y:S01]  /*4120*/  HADD2.F32 R5, -RZ, R104.H0_H0 ;  /* 0x20000068ff057230 */ /* 0x020fe20000004100 */
[----:B------:R-:W-:Y:S01]  /*4130*/  ISETP.GT.AND P6, PT, R3, 0x88, P6 ;  /* 0x000000880300780c */ /* 0x000fe200037c4270 */
[----:B------:R-:W-:Y:S03]  /*4140*/  BSSY B1, `(.L_x_98) ;  /* 0x000000a000017945 */ /* 0x000fe60003800000 */
[----:B------:R-:W-:Y:S01]  /*4150*/  FMUL R4, R5, R90 ;  /* 0x0000005a05047220 */ /* 0x000fe20000400000 */
[----:B------:R-:W-:-:S03]  /*4160*/  @P4 IMAD.MOV.U32 R5, RZ, RZ, R15 ;  /* 0x000000ffff054224 */ /* 0x000fc600078e000f */
[----:B------:R-:W-:-:S05]  /*4170*/  FFMA R4, R25, R88, R4 ;  /* 0x0000005819047223 */ /* 0x000fca0000000004 */
[----:B------:R-:W-:-:S04]  /*4180*/  F2FP.F16.F32.PACK_AB R4, RZ, R4 ;  /* 0x00000004ff04723e */ /* 0x000fc800000000ff */
[----:B-1-34-:R-:W-:Y:S01]  /*4190*/  PRMT R8, R4, 0x7610, R8 ;  /* 0x0000761004087816 */ /* 0x01afe20000000008 */
[----:B------:R-:W-:-:S05]  /*41a0*/  @P4 IMAD.MOV.U32 R4, RZ, RZ, R14 ;  /* 0x000000ffff044224 */ /* 0x000fca00078e000e */
[----:B------:R1:W-:Y:S01]  /*41b0*/  @P4 STG.E.U16 desc[UR36][R4.64+0x2], R8 ;  /* 0x0000020804004986 */ /* 0x0003e2000c101524 */
[----:B------:R-:W-:Y:S05]  /*41c0*/  @!P6 BRA `(.L_x_99) ;  /* 0x000000000004e947 */ /* 0x000fea0003800000 */
[----:B------:R2:W5:Y:S02]  /*41d0*/  LDG.E.LTC128B.U16 R104, desc[UR36][R6.64] ;  /* 0x0000002406687981 */ /* 0x000564000c1e1520 */
.L_x_99:
[----:B------:R-:W-:Y:S05]  /*41e0*/  BSYNC B1 ;  /* 0x0000000000017941 */ /* 0x000fea0003800000 */
.L_x_98:
[----:B-1---5:R-:W-:Y:S01]  /*41f0*/  HADD2.F32 R5, -RZ, R104.H0_H0 ;  /* 0x20000068ff057230 */ /* 0x022fe20000004100 */
[----:B------:R-:W-:Y:S01]  /*4200*/  ISETP.NE.AND P4, PT, R107, RZ, PT ;  /* 0x000000ff6b00720c */ /* 0x000fe20003f85270 */
[----:B------:R-:W-:Y:S03]  /*4210*/  BSSY B1, `(.L_x_100) ;  /* 0x0000008000017945 */ /* 0x000fe60003800000 */
[----:B------:R-:W-:Y:S01]  /*4220*/  FMUL R5, R5, R90 ;  /* 0x0000005a05057220 */ /* 0x000fe20000400000 */
[----:B------:R-:W-:-:S03]  /*4230*/  ISETP.GT.AND P4, PT, R3, 0x88, P4 ;  /* 0x000000880300780c */ /* 0x000fc60002784270 */
[----:B------:R-:W-:-:S05]  /*4240*/  FFMA R5, R26, R88, R5 ;  /* 0x000000581a057223 */ /* 0x000fca0000000005 */
[----:B------:R-:W-:-:S05]  /*4250*/  F2FP.F16.F32.PACK_AB R5, RZ, R5 ;  /* 0x00000005ff05723e */ /* 0x000fca00000000ff */
[----:B------:R1:W-:Y:S01]  /*4260*/  @P6 STG.E.U16 desc[UR36][R20.64], R5 ;  /* 0x0000000514006986 */ /* 0x0003e2000c101524 */
[----:B------:R-:W-:Y:S05]  /*4270*/  @!P4 BRA `(.L_x_101) ;  /* 0x000000000004c947 */ /* 0x000fea0003800000 */
[----:B------:R3:W5:Y:S02]  /*4280*/  LDG.E.LTC128B.U16 R104, desc[UR36][R10.64+0x2] ;  /* 0x000002240a687981 */ /* 0x000764000c1e1520 */
.L_x_101:
[----:B------:R-:W-:Y:S05]  /*4290*/  BSYNC B1 ;  /* 0x0000000000017941 */ /* 0x000fea0003800000 */
.L_x_100:
[----:B-1---5:R-:W-:Y:S01]  /*42a0*/  HADD2.F32 R5, -RZ, R104.H0_H0 ;  /* 0x20000068ff057230 */ /* 0x022fe20000004100 */
[----:B------:R-:W-:Y:S01]  /*42b0*/  ISETP.NE.AND P6, PT, R108, RZ, PT ;  /* 0x000000ff6c00720c */ /* 0x000fe20003fc5270 */
[----:B------:R-:W-:Y:S03]  /*42c0*/  BSSY B1, `(.L_x_102) ;  /* 0x0000008000017945 */ /* 0x000fe60003800000 */
[----:B------:R-:W-:-:S04]  /*42d0*/  FMUL R4, R5, R90 ;  /* 0x0000005a05047220 */ /* 0x000fc80000400000 */
[----:B------:R-:W-:-:S05]  /*42e0*/  FFMA R4, R27, R88, R4 ;  /* 0x000000581b047223 */ /* 0x000fca0000000004 */
[----:B------:R-:W-:-:S05]  /*42f0*/  F2FP.F16.F32.PACK_AB R4, RZ, R4 ;  /* 0x00000004ff04723e */ /* 0x000fca00000000ff */
[----:B------:R1:W-:Y:S01]  /*4300*/  @P4 STG.E.U16 desc[UR36][R64.64+0x2], R4 ;  /* 0x0000020440004986 */ /* 0x0003e2000c101524 */
[----:B------:R-:W-:-:S13]  /*4310*/  ISETP.GT.AND P4, PT, R3, 0x80, P6 ;  /* 0x000000800300780c */ /* 0x000fda0003784270 */
[----:B-1----:R-:W-:Y:S05]  /*4320*/  @!P4 BRA `(.L_x_103) ;  /* 0x000000000004c947 */ /* 0x002fea0003800000 */
[----:B------:R1:W5:Y:S02]  /*4330*/  LDG.E.LTC128B.U16 R104, desc[UR36][R60.64+0x10] ;  /* 0x000010243c687981 */ /* 0x000364000c1e1520 */
.L_x_103:
[----:B------:R-:W-:Y:S05]  /*4340*/  BSYNC B1 ;  /* 0x0000000000017941 */ /* 0x000fea0003800000 */
.L_x_102:
[----:B-----5:R-:W-:Y:S01]  /*4350*/  HADD2.F32 R5, -RZ, R104.H0_H0 ;  /* 0x20000068ff057230 */ /* 0x020fe20000004100 */
[----:B------:R-:W-:Y:S01]  /*4360*/  ISETP.NE.AND P6, PT, R109, RZ, PT ;  /* 0x000000ff6d00720c */ /* 0x000fe20003fc5270 */
[----:B------:R-:W-:Y:S01]  /*4370*/  @P4 IMAD.MOV.U32 R4, RZ, RZ, R14 ;  /* 0x000000ffff044224 */ /* 0x000fe200078e000e */
[----:B------:R-:W-:Y:S02]  /*4380*/  BSSY B1, `(.L_x_104) ;  /* 0x000000a000017945 */ /* 0x000fe40003800000 */
[----:B------:R-:W-:-:S04]  /*4390*/  FMUL R5, R5, R90 ;  /* 0x0000005a05057220 */ /* 0x000fc80000400000 */
[----:B------:R-:W-:-:S05]  /*43a0*/  FFMA R5, R28, R88, R5 ;  /* 0x000000581c057223 */ /* 0x000fca0000000005 */
[----:B------:R-:W-:-:S04]  /*43b0*/  F2FP.F16.F32.PACK_AB R5, RZ, R5 ;  /* 0x00000005ff05723e */ /* 0x000fc800000000ff */
[----:B--2---:R-:W-:Y:S01]  /*43c0*/  PRMT R6, R5, 0x7610, R6 ;  /* 0x0000761005067816 */ /* 0x004fe20000000006 */
[----:B------:R-:W-:-:S05]  /*43d0*/  @P4 IMAD.MOV.U32 R5, RZ, RZ, R15 ;  /* 0x000000ffff054224 */ /* 0x000fca00078e000f */
[----:B------:R2:W-:Y:S01]  /*43e0*/  @P4 STG.E.U16 desc[UR36][R4.64+0x10], R6 ;  /* 0x0000100604004986 */ /* 0x0005e2000c101524 */
[----:B------:R-:W-:-:S13]  /*43f0*/  ISETP.GT.AND P4, PT, R3, 0x80, P6 ;  /* 0x000000800300780c */ /* 0x000fda0003784270 */
[----:B--2---:R-:W-:Y:S05]  /*4400*/  @!P4 BRA `(.L_x_105) ;  /* 0x000000000004c947 */ /* 0x004fea0003800000 */
[----:B------:R2:W5:Y:S02]  /*4410*/  LDG.E.LTC128B.U16 R104, desc[UR36][R60.64+0x12] ;  /* 0x000012243c687981 */ /* 0x000564000c1e1520 */
.L_x_105:
[----:B------:R-:W-:Y:S05]  /*4420*/  BSYNC B1 ;  /* 0x0000000000017941 */ /* 0x000fea0003800000 */
.L_x_104:
[----:B-----5:R-:W-:Y:S01]  /*4430*/  HADD2.F32 R5, -RZ, R104.H0_H0 ;  /* 0x20000068ff057230 */ /* 0x020fe20000004100 */
[----:B------:R-:W-:Y:S04]  /*4440*/  BSSY B1, `(.L_x_106) ;  /* 0x000000c000017945 */ /* 0x000fe80003800000 */
[----:B------:R-:W-:Y:S01]  /*4450*/  FMUL R4, R5, R90 ;  /* 0x0000005a05047220 */ /* 0x000fe20000400000 */
[----:B------:R-:W-:-:S03]  /*4460*/  @P4 IMAD.MOV.U32 R5, RZ, RZ, R15 ;  /* 0x000000ffff054224 */ /* 0x000fc600078e000f */
[----:B------:R-:W-:-:S05]  /*4470*/  FFMA R4, R29, R88, R4 ;  /* 0x000000581d047223 */ /* 0x000fca0000000004 */
[----:B------:R-:W-:-:S04]  /*4480*/  F2FP.F16.F32.PACK_AB R4, RZ, R4 ;  /* 0x00000004ff04723e */ /* 0x000fc800000000ff */
[----:B------:R-:W-:Y:S01]  /*4490*/  PRMT R6, R4, 0x7610, R6 ;  /* 0x0000761004067816 */ /* 0x000fe20000000006 */
[----:B------:R-:W-:-:S05]  /*44a0*/  @P4 IMAD.MOV.U32 R4, RZ, RZ, R14 ;  /* 0x000000ffff044224 */ /* 0x000fca00078e000e */
[----:B------:R4:W-:Y:S01]  /*44b0*/  @P4 STG.E.U16 desc[UR36][R4.64+0x12], R6 ;  /* 0x0000120604004986 */ /* 0x0009e2000c101524 */
[----:B------:R-:W-:-:S04]  /*44c0*/  ISETP.NE.AND P4, PT, R108, RZ, PT ;  /* 0x000000ff6c00720c */ /* 0x000fc80003f85270 */
[----:B------:R-:W-:-:S13]  /*44d0*/  ISETP.GT.AND P4, PT, R3, 0x88, P4 ;  /* 0x000000880300780c */ /* 0x000fda0002784270 */
[----:B----4-:R-:W-:Y:S05]  /*44e0*/  @!P4 BRA `(.L_x_107) ;  /* 0x000000000004c947 */ /* 0x010fea0003800000 */
[----:B------:R4:W5:Y:S02]  /*44f0*/  LDG.E.LTC128B.U16 R104, desc[UR36][R10.64+0x10] ;  /* 0x000010240a687981 */ /* 0x000964000c1e1520 */
.L_x_107:
[----:B------:R-:W-:Y:S05]  /*4500*/  BSYNC B1 ;  /* 0x0000000000017941 */ /* 0x000fea0003800000 */
.L_x_106:
        /* <DEDUP_REMOVED lines=9> */
.L_x_109:
[----:B------:R-:W-:Y:S05]  /*45a0*/  BSYNC B1 ;  /* 0x0000000000017941 */ /* 0x000fea0003800000 */
.L_x_108:
[----:B-----5:R-:W-:Y:S01]  /*45b0*/  HADD2.F32 R5, -RZ, R104.H0_H0 ;  /* 0x20000068ff057230 */ /* 0x020fe20000004100 */
[----:B------:R-:W-:Y:S01]  /*45c0*/  ISETP.NE.AND P6, PT, R105, RZ, PT ;  /* 0x000000ff6900720c */ /* 0x000fe20003fc5270 */
[----:B------:R-:W-:Y:S03]  /*45d0*/  BSSY B1, `(.L_x_110) ;  /* 0x000000b000017945 */ /* 0x000fe60003800000 */
[----:B------:R-:W-:Y:S01]  /*45e0*/  FMUL R4, R5, R90 ;  /* 0x0000005a05047220 */ /* 0x000fe20000400000 */
[----:B------:R-:W-:-:S03]  /*45f0*/  @P4 IMAD.MOV.U32 R5, RZ, RZ, R13 ;  /* 0x000000ffff054224 */ /* 0x000fc600078e000d */
[----:B------:R-:W-:-:S05]  /*4600*/  FFMA R4, R31, R88, R4 ;  /* 0x000000581f047223 */ /* 0x000fca0000000004 */
[----:B------:R-:W-:-:S04]  /*4610*/  F2FP.F16.F32.PACK_AB R4, RZ, R4 ;  /* 0x00000004ff04723e */ /* 0x000fc800000000ff */
[----:B------:R-:W-:Y:S01]  /*4620*/  PRMT R6, R4, 0x7610, R6 ;  /* 0x0000761004067816 */ /* 0x000fe20000000006 */
[----:B------:R-:W-:-:S05]  /*4630*/  @P4 IMAD.MOV.U32 R4, RZ, RZ, R12 ;  /* 0x000000ffff044224 */ /* 0x000fca00078e000c */
[----:B------:R0:W-:Y:S01]  /*4640*/  @P4 STG.E.U16 desc[UR36][R4.64+0x12], R6 ;  /* 0x0000120604004986 */ /* 0x0001e2000c101524 */
[----:B------:R-:W-:-:S13]  /*4650*/  ISETP.GT.AND P4, PT, R3, 0x80, P6 ;  /* 0x000000800300780c */ /* 0x000fda0003784270 */
[----:B0-----:R-:W-:Y:S05]  /*4660*/  @!P4 BRA `(.L_x_111) ;  /* 0x000000000004c947 */ /* 0x001fea0003800000 */
[----:B------:R0:W5:Y:S02]  /*4670*/  LDG.E.LTC128B.U16 R104, desc[UR36][R60.64+0x20] ;  /* 0x000020243c687981 */ /* 0x000164000c1e1520 */
.L_x_111:
[----:B------:R-:W-:Y:S05]  /*4680*/  BSYNC B1 ;  /* 0x0000000000017941 */ /* 0x000fea0003800000 */
.L_x_110:
[----:B-----5:R-:W-:Y:S01]  /*4690*/  HADD2.F32 R5, -RZ, R104.H0_H0 ;  /* 0x20000068ff057230 */ /* 0x020fe20000004100 */
[----:B------:R-:W-:Y:S01]  /*46a0*/  ISETP.NE.AND P6, PT, R89, RZ, PT ;  /* 0x000000ff5900720c */ /* 0x000fe20003fc5270 */
        /* <DEDUP_REMOVED lines=11> */
.L_x_113:
[----:B------:R-:W-:Y:S05]  /*4760*/  BSYNC B1 ;  /* 0x0000000000017941 */ /* 0x000fea0003800000 */
.L_x_112:
        /* <DEDUP_REMOVED lines=11> */
[----:B0-----:R-:W-:Y:S05]  /*4820*/  @!P4 BRA `(.L_x_115) ;  /* 0x000000000004c947 */ /* 0x001fea0003800000 */
[----:B------:R0:W5:Y:S02]  /*4830*/  LDG.E.LTC128B.U16 R104, desc[UR36][R10.64+0x20] ;  /* 0x000020240a687981 */ /* 0x000164000c1e1520 */
.L_x_115:
[----:B------:R-:W-:Y:S05]  /*4840*/  BSYNC B1 ;  /* 0x0000000000017941 */ /* 0x000fea0003800000 */
.L_x_114:
[----:B-----5:R-:W-:Y:S01]  /*4850*/  HADD2.F32 R5, -RZ, R104.H0_H0 ;  /* 0x20000068ff057230 */ /* 0x020fe20000004100 */
[----:B------:R-:W-:Y:S01]  /*4860*/  BSSY B1, `(.L_x_116) ;  /* 0x000000b000017945 */ /* 0x000fe20003800000 */
[----:B------:R-:W-:-:S03]  /*4870*/  @P4 IMAD.MOV.U32 R4, RZ, RZ, R12 ;  /* 0x000000ffff044224 */ /* 0x000fc600078e000c */
        /* <DEDUP_REMOVED lines=9> */
.L_x_117:
[----:B------:R-:W-:Y:S05]  /*4910*/  BSYNC B1 ;  /* 0x0000000000017941 */ /* 0x000fea0003800000 */
.L_x_116:
        /* <DEDUP_REMOVED lines=13> */
.L_x_119:
[----:B------:R-:W-:Y:S05]  /*49f0*/  BSYNC B1 ;  /* 0x0000000000017941 */ /* 0x000fea0003800000 */
.L_x_118:
        /* <DEDUP_REMOVED lines=13> */
.L_x_121:
[----:B------:R-:W-:Y:S05]  /*4ad0*/  BSYNC B1 ;  /* 0x0000000000017941 */ /* 0x000fea0003800000 */
.L_x_120:
        /* <DEDUP_REMOVED lines=13> */
.L_x_123:
[----:B------:R-:W-:Y:S05]  /*4bb0*/  BSYNC B1 ;  /* 0x0000000000017941 */ /* 0x000fea0003800000 */
.L_x_122:
        /* <DEDUP_REMOVED lines=12> */
.L_x_125:
[----:B------:R-:W-:Y:S05]  /*4c80*/  BSYNC B1 ;  /* 0x0000000000017941 */ /* 0x000fea0003800000 */
.L_x_124:
        /* <DEDUP_REMOVED lines=13> */
.L_x_127:
[----:B------:R-:W-:Y:S05]  /*4d60*/  BSYNC B1 ;  /* 0x0000000000017941 */ /* 0x000fea0003800000 */
.L_x_126:
        /* <DEDUP_REMOVED lines=13> */
.L_x_129:
[----:B------:R-:W-:Y:S05]  /*4e40*/  BSYNC B1 ;  /* 0x0000000000017941 */ /* 0x000fea0003800000 */
.L_x_128:
        /* <DEDUP_REMOVED lines=13> */
.L_x_131:
[----:B------:R-:W-:Y:S05]  /*4f20*/  BSYNC B1 ;  /* 0x0000000000017941 */ /* 0x000fea0003800000 */
.L_x_130:
        /* <DEDUP_REMOVED lines=12> */
.L_x_133:
[----:B------:R-:W-:Y:S05]  /*4ff0*/  BSYNC B1 ;  /* 0x0000000000017941 */ /* 0x000fea0003800000 */
.L_x_132:
        /* <DEDUP_REMOVED lines=13> */
.L_x_135:
[----:B------:R-:W-:Y:S05]  /*50d0*/  BSYNC B1 ;  /* 0x0000000000017941 */ /* 0x000fea0003800000 */
.L_x_134:
        /* <DEDUP_REMOVED lines=12> */
.L_x_137:
[----:B------:R-:W-:Y:S05]  /*51a0*/  BSYNC B1 ;  /* 0x0000000000017941 */ /* 0x000fea0003800000 */
.L_x_136:
        /* <DEDUP_REMOVED lines=12> */
.L_x_139:
[----:B------:R-:W-:Y:S05]  /*5270*/  BSYNC B1 ;  /* 0x0000000000017941 */ /* 0x000fea0003800000 */
.L_x_138:
[----:B-----5:R-:W-:Y:S01]  /*5280*/  HADD2.F32 R5, -RZ, R104.H0_H0 ;  /* 0x20000068ff057230 */ /* 0x020fe20000004100 */
[----:B------:R-:W-:Y:S01]  /*5290*/  ISETP.GT.AND P5, PT, R3, 0x88, P5 ;  /* 0x000000880300780c */ /* 0x000fe20002fa4270 */
        /* <DEDUP_REMOVED lines=8> */
[----:B------:R-:W-:Y:S05]  /*5320*/  @!P5 BRA `(.L_x_141) ;  /* 0x000000000004d947 */ /* 0x000fea0003800000 */
[----:B------:R0:W5:Y:S02]  /*5330*/  LDG.E.LTC128B.U16 R104, desc[UR36][R10.64+0x52] ;  /* 0x000052240a687981 */ /* 0x000164000c1e1520 */
.L_x_141:
[----:B------:R-:W-:Y:S05]  /*5340*/  BSYNC B1 ;  /* 0x0000000000017941 */ /* 0x000fea0003800000 */
.L_x_140:
[----:B0----5:R-:W-:Y:S01]  /*5350*/  HADD2.F32 R5, -RZ, R104.H0_H0 ;  /* 0x20000068ff057230 */ /* 0x021fe20000004100 */
[----:B------:R-:W-:Y:S01]  /*5360*/  ISETP.GT.AND P4, PT, R3, 0x80, P3 ;  /* 0x000000800300780c */ /* 0x000fe20001f84270 */
        /* <DEDUP_REMOVED lines=8> */
[----:B------:R-:W-:Y:S05]  /*53f0*/  @!P4 BRA `(.L_x_143) ;  /* 0x000000000004c947 */ /* 0x000fea0003800000 */
[----:B------:R0:W5:Y:S02]  /*5400*/  LDG.E.LTC128B.U16 R104, desc[UR36][R60.64+0x60] ;  /* 0x000060243c687981 */ /* 0x000164000c1e1520 */
.L_x_143:
[----:B------:R-:W-:Y:S05]  /*5410*/  BSYNC B1 ;  /* 0x0000000000017941 */ /* 0x000fea0003800000 */
.L_x_142:
[----:B0----5:R-:W-:Y:S01]  /*5420*/  HADD2.F32 R5, -RZ, R104.H0_H0 ;  /* 0x20000068ff057230 */ /* 0x021fe20000004100 */
        /* <DEDUP_REMOVED lines=11> */
.L_x_145:
[----:B------:R-:W-:Y:S05]  /*54e0*/  BSYNC B1 ;  /* 0x0000000000017941 */ /* 0x000fea0003800000 */
.L_x_144:
        /* <DEDUP_REMOVED lines=12> */
.L_x_147:
[----:B------:R-:W-:Y:S05]  /*55b0*/  BSYNC B1 ;  /* 0x0000000000017941 */ /* 0x000fea0003800000 */
.L_x_146:
        /* <DEDUP_REMOVED lines=12> */
.L_x_149:
[----:B------:R-:W-:Y:S05]  /*5680*/  BSYNC B1 ;  /* 0x0000000000017941 */ /* 0x000fea0003800000 */
.L_x_148:
        /* <DEDUP_REMOVED lines=12> */
.L_x_151:
[----:B------:R-:W-:Y:S05]  /*5750*/  BSYNC B1 ;  /* 0x0000000000017941 */ /* 0x000fea0003800000 */
.L_x_150:
        /* <DEDUP_REMOVED lines=12> */
.L_x_153:
[----:B------:R-:W-:Y:S05]  /*5820*/  BSYNC B1 ;  /* 0x0000000000017941 */ /* 0x000fea0003800000 */
.L_x_152:
        /* <DEDUP_REMOVED lines=9> */
.L_x_155:
[----:B------:R-:W-:Y:S05]  /*58c0*/  BSYNC B1 ;  /* 0x0000000000017941 */ /* 0x000fea0003800000 */
.L_x_154:
[----:B-----5:R-:W-:Y:S01]  /*58d0*/  HADD2.F32 R5, -RZ, R104.H0_H0 ;  /* 0x20000068ff057230 */ /* 0x020fe20000004100 */
[----:B0-----:R-:W-:Y:S01]  /*58e0*/  @P1 MOV R4, R12 ;  /* 0x0000000c00041202 */ /* 0x001fe20000000f00 */
[----:B------:R-:W-:Y:S01]  /*58f0*/  BSSY B1, `(.L_x_156) ;  /* 0x000000a000017945 */ /* 0x000fe20003800000 */
[----:B------:R-:W-:Y:S02]  /*5900*/  ISETP.GT.AND P0, PT, R3, 0x88, P0 ;  /* 0x000000880300780c */ /* 0x000fe40000704270 */
        /* <DEDUP_REMOVED lines=8> */
.L_x_157:
[----:B------:R-:W-:Y:S05]  /*5990*/  BSYNC B1 ;  /* 0x0000000000017941 */ /* 0x000fea0003800000 */
.L_x_156:
[----:B------:R-:W-:Y:S05]  /*59a0*/  @!P0 BRA `(.L_x_158) ;  /* 0x0000001400f08947 */ /* 0x000fea0003800000 */
[----:B-----5:R-:W-:-:S05]  /*59b0*/  HADD2.F32 R3, -RZ, R104.H0_H0 ;  /* 0x20000068ff037230 */ /* 0x020fca0000004100 */
[----:B0-----:R-:W-:-:S04]  /*59c0*/  FMUL R4, R3, R90 ;  /* 0x0000005a03047220 */ /* 0x001fc80000400000 */
[----:B------:R-:W-:-:S05]  /*59d0*/  FFMA R4, R55, R88, R4 ;  /* 0x0000005837047223 */ /* 0x000fca0000000004 */
[----:B------:R-:W-:-:S05]  /*59e0*/  F2FP.F16.F32.PACK_AB R4, RZ, R4 ;  /* 0x00000004ff04723e */ /* 0x000fca00000000ff */
[----:B------:R0:W-:Y:S01]  /*59f0*/  STG.E.U16 desc[UR36][R12.64+0x72], R4 ;  /* 0x000072040c007986 */ /* 0x0001e2000c101524 */
[----:B------:R-:W-:Y:S05]  /*5a00*/  BRA `(.L_x_158) ;  /* 0x0000001400d87947 */ /* 0x000fea0003800000 */
.L_x_35:
[----:B------:R-:W-:Y:S01]  /*5a10*/  ULDC.64 UR4, c[0x0][0x5c0] ;  /* 0x0001700000047ab9 */ /* 0x000fe20000000a00 */
[----:B------:R-:W-:Y:S01]  /*5a20*/  ISETP.GT.AND P3, PT, R4, 0x1, PT ;  /* 0x000000010400780c */ /* 0x000fe20003f64270 */
[-C--:B------:R-:W-:Y:S01]  /*5a30*/  FMUL R56, R56, R88.reuse ;  /* 0x0000005838387220 */ /* 0x080fe20000400000 */
[----:B------:R-:W-:Y:S01]  /*5a40*/  LEA R14, P1, R104, UR4, 0x1 ;  /* 0x00000004680e7c11 */ /* 0x000fe2000f8208ff */
[-C--:B------:R-:W-:Y:S01]  /*5a50*/  FMUL R57, R57, R88.reuse ;  /* 0x0000005839397220 */ /* 0x080fe20000400000 */
[----:B------:R-:W-:Y:S01]  /*5a60*/  IMAD.SHL.U32 R7, R12, 0x10, RZ ;  /* 0x000000100c077824 */ /* 0x000fe200078e00ff */
[C---:B------:R-:W-:Y:S01]  /*5a70*/  ISETP.GT.AND P2, PT, R3.reuse, 0x8, P6 ;  /* 0x000000080300780c */ /* 0x040fe20003744270 */
[-C--:B------:R-:W-:Y:S01]  /*5a80*/  FMUL R58, R58, R88.reuse ;  /* 0x000000583a3a7220 */ /* 0x080fe20000400000 */
[----:B------:R-:W-:Y:S01]  /*5a90*/  LEA.HI.X R15, R104, UR5, R95, 0x1, P1 ;  /* 0x00000005680f7c11 */ /* 0x000fe200088f0c5f */
[----:B------:R-:W-:Y:S01]  /*5aa0*/  IMAD.SHL.U32 R89, R12, 0x100, RZ ;  /* 0x000001000c597824 */ /* 0x000fe200078e00ff */
[----:B------:R-:W-:Y:S01]  /*5ab0*/  ISETP.GT.AND P1, PT, R3, RZ, P3 ;  /* 0x000000ff0300720c */ /* 0x000fe20001f24270 */
[----:B------:R-:W-:Y:S01]  /*5ac0*/  FMUL R59, R59, R88 ;  /* 0x000000583b3b7220 */ /* 0x000fe20000400000 */
[----:B------:R-:W-:Y:S01]  /*5ad0*/  F2FP.F16.F32.PACK_AB R56, RZ, R56 ;  /* 0x00000038ff38723e */ /* 0x000fe200000000ff */
[-C--:B------:R-:W-:Y:S01]  /*5ae0*/  FMUL R60, R60, R88.reuse ;  /* 0x000000583c3c7220 */ /* 0x080fe20000400000 */
[----:B------:R-:W-:Y:S01]  /*5af0*/  F2FP.F16.F32.PACK_AB R57, RZ, R57 ;  /* 0x00000039ff39723e */ /* 0x000fe200000000ff */
[-C--:B------:R-:W-:Y:S01]  /*5b00*/  FMUL R61, R61, R88.reuse ;  /* 0x000000583d3d7220 */ /* 0x080fe20000400000 */
[----:B------:R-:W-:Y:S01]  /*5b10*/  SHF.L.U64.HI R5, R12, 0x4, R13 ;  /* 0x000000040c057819 */ /* 0x000fe2000001020d */
[----:B------:R-:W-:Y:S01]  /*5b20*/  @P0 STG.E.U16 desc[UR36][R14.64], R56 ;  /* 0x000000380e000986 */ /* 0x000fe2000c101524 */
[----:B------:R-:W-:Y:S01]  /*5b30*/  PRMT R9, R57, 0x7610, R9 ;  /* 0x0000761039097816 */ /* 0x000fe20000000009 */
[----:B------:R-:W-:Y:S01]  /*5b40*/  FMUL R63, R63, R88 ;  /* 0x000000583f3f7220 */ /* 0x000fe20000400000 */
[----:B------:R-:W-:Y:S01]  /*5b50*/  IADD3 R8, P0, R7, R14, RZ ;  /* 0x0000000e07087210 */ /* 0x000fe20007f1e0ff */
[----:B------:R-:W-:Y:S01]  /*5b60*/  FMUL R62, R62, R88 ;  /* 0x000000583e3e7220 */ /* 0x000fe20000400000 */
[----:B------:R-:W-:Y:S01]  /*5b70*/  F2FP.F16.F32.PACK_AB R58, RZ, R58 ;  /* 0x0000003aff3a723e */ /* 0x000fe200000000ff */
[--C-:B------:R-:W-:Y:S01]  /*5b80*/  @P1 IMAD.MOV.U32 R10, RZ, RZ, R14.reuse ;  /* 0x000000ffff0a1224 */ /* 0x100fe200078e000e */
[----:B------:R-:W-:Y:S01]  /*5b90*/  SHF.L.U64.HI R57, R12, 0x8, R13 ;  /* 0x000000080c397819 */ /* 0x000fe2000001020d */
[--C-:B------:R-:W-:Y:S01]  /*5ba0*/  @P1 IMAD.MOV.U32 R11, RZ, RZ, R15.reuse ;  /* 0x000000ffff0b1224 */ /* 0x100fe200078e000f */
[----:B------:R-:W-:Y:S01]  /*5bb0*/  ISETP.GT.AND P4, PT, R4, 0x8, PT ;  /* 0x000000080400780c */ /* 0x000fe20003f84270 */
[-C--:B------:R-:W-:Y:S01]  /*5bc0*/  FMUL R64, R64, R88.reuse ;  /* 0x0000005840407220 */ /* 0x080fe20000400000 */
[----:B------:R-:W-:Y:S01]  /*5bd0*/  F2FP.F16.F32.PACK_AB R59, RZ, R59 ;  /* 0x0000003bff3b723e */ /* 0x000fe200000000ff */
[----:B------:R-:W-:Y:S01]  /*5be0*/  FMUL R65, R65, R88 ;  /* 0x0000005841417220 */ /* 0x000fe20000400000 */
[----:B------:R0:W-:Y:S01]  /*5bf0*/  @P1 STG.E.U16 desc[UR36][R10.64+0x2], R9 ;  /* 0x000002090a001986 */ /* 0x0001e2000c101524 */
[----:B------:R-:W-:Y:S01]  /*5c00*/  F2FP.F16.F32.PACK_AB R60, RZ, R60 ;  /* 0x0000003cff3c723e */ /* 0x000fe200000000ff */
[-C--:B------:R-:W-:Y:S01]  /*5c10*/  FMUL R66, R66, R88.reuse ;  /* 0x0000005842427220 */ /* 0x080fe20000400000 */
[----:B------:R-:W-:Y:S01]  /*5c20*/  F2FP.F16.F32.PACK_AB R61, RZ, R61 ;  /* 0x0000003dff3d723e */ /* 0x000fe200000000ff */
[-C--:B------:R-:W-:Y:S01]  /*5c30*/  FMUL R67, R67, R88.reuse ;  /* 0x0000005843437220 */ /* 0x080fe20000400000 */
[----:B------:R-:W-:Y:S01]  /*5c40*/  F2FP.F16.F32.PACK_AB R63, RZ, R63 ;  /* 0x0000003fff3f723e */ /* 0x000fe200000000ff */
[----:B------:R-:W-:Y:S01]  /*5c50*/  FMUL R68, R68, R88 ;  /* 0x0000005844447220 */ /* 0x000fe20000400000 */
[----:B------:R-:W-:Y:S01]  /*5c60*/  F2FP.F16.F32.PACK_AB R62, RZ, R62 ;  /* 0x0000003eff3e723e */ /* 0x000fe200000000ff */
[----:B------:R-:W-:Y:S01]  /*5c70*/  FMUL R69, R69, R88 ;  /* 0x0000005845457220 */ /* 0x000fe20000400000 */
[----:B------:R-:W-:Y:S01]  /*5c80*/  F2FP.F16.F32.PACK_AB R64, RZ, R64 ;  /* 0x00000040ff40723e */ /* 0x000fe200000000ff */
[-C--:B------:R-:W-:Y:S01]  /*5c90*/  FMUL R70, R70, R88.reuse ;  /* 0x0000005846467220 */ /* 0x080fe20000400000 */
[----:B------:R-:W-:Y:S01]  /*5ca0*/  F2FP.F16.F32.PACK_AB R65, RZ, R65 ;  /* 0x00000041ff41723e */ /* 0x000fe200000000ff */
[----:B0-----:R-:W-:Y:S01]  /*5cb0*/  IMAD.X R9, R5, 0x1, R15, P0 ;  /* 0x0000000105097824 */ /* 0x001fe200000e060f */
[----:B------:R-:W-:Y:S01]  /*5cc0*/  ISETP.GT.AND P0, PT, R3, 0x8, P3 ;  /* 0x000000080300780c */ /* 0x000fe20001f04270 */
[-C--:B------:R-:W-:Y:S01]  /*5cd0*/  FMUL R71, R71, R88.reuse ;  /* 0x0000005847477220 */ /* 0x080fe20000400000 */
[----:B------:R-:W-:Y:S01]  /*5ce0*/  ISETP.GT.AND P3, PT, R4, 0x9, PT ;  /* 0x000000090400780c */ /* 0x000fe20003f64270 */
[----:B------:R-:W-:Y:S01]  /*5cf0*/  FMUL R72, R72, R88 ;  /* 0x0000005848487220 */ /* 0x000fe20000400000 */
[----:B------:R-:W-:Y:S01]  /*5d00*/  @P2 STG.E.U16 desc[UR36][R8.64], R58 ;  /* 0x0000003a08002986 */ /* 0x000fe2000c101524 */
[----:B------:R-:W-:Y:S01]  /*5d10*/  IADD3 R6, P1, P2, R89, R14, R7 ;  /* 0x0000000e59067210 */ /* 0x000fe20007a3e007 */
[----:B------:R-:W-:Y:S01]  /*5d20*/  FMUL R73, R73, R88 ;  /* 0x0000005849497220 */ /* 0x000fe20000400000 */
[----:B------:R-:W-:Y:S01]  /*5d30*/  F2FP.F16.F32.PACK_AB R66, RZ, R66 ;  /* 0x00000042ff42723e */ /* 0x000fe200000000ff */
[-C--:B------:R-:W-:Y:S01]  /*5d40*/  FMUL R74, R74, R88.reuse ;  /* 0x000000584a4a7220 */ /* 0x080fe20000400000 */
[----:B------:R-:W-:Y:S01]  /*5d50*/  IADD3.X R7, R57, R15, R5, P1, P2 ;  /* 0x0000000f39077210 */ /* 0x000fe20000fe4405 */
[-C--:B------:R-:W-:Y:S01]  /*5d60*/  FMUL R75, R75, R88.reuse ;  /* 0x000000584b4b7220 */ /* 0x080fe20000400000 */
[C---:B------:R-:W-:Y:S01]  /*5d70*/  ISETP.GT.AND P1, PT, R3.reuse, RZ, P4 ;  /* 0x000000ff0300720c */ /* 0x040fe20002724270 */
[-C--:B------:R-:W-:Y:S01]  /*5d80*/  FMUL R76, R76, R88.reuse ;  /* 0x000000584c4c7220 */ /* 0x080fe20000400000 */
[----:B------:R-:W-:Y:S01]  /*5d90*/  @P0 STG.E.U16 desc[UR36][R8.64+0x2], R59 ;  /* 0x0000023b08000986 */ /* 0x000fe2000c101524 */
[----:B------:R-:W-:Y:S01]  /*5da0*/  ISETP.GT.AND P0, PT, R3, RZ, P3 ;  /* 0x000000ff0300720c */ /* 0x000fe20001f04270 */
[-C--:B------:R-:W-:Y:S01]  /*5db0*/  FMUL R77, R77, R88.reuse ;  /* 0x000000584d4d7220 */ /* 0x080fe20000400000 */
[----:B------:R-:W-:Y:S01]  /*5dc0*/  ISETP.GT.AND P2, PT, R4, 0x11, PT ;  /* 0x000000110400780c */ /* 0x000fe20003f44270 */
[-C--:B------:R-:W-:Y:S01]  /*5dd0*/  FMUL R78, R78, R88.reuse ;  /* 0x000000584e4e7220 */ /* 0x080fe20000400000 */
[----:B------:R-:W-:Y:S01]  /*5de0*/  F2FP.F16.F32.PACK_AB R67, RZ, R67 ;  /* 0x00000043ff43723e */ /* 0x000fe200000000ff */
[----:B------:R-:W-:Y:S01]  /*5df0*/  FMUL R79, R79, R88 ;  /* 0x000000584f4f7220 */ /* 0x000fe20000400000 */
[----:B------:R-:W-:Y:S01]  /*5e00*/  F2FP.F16.F32.PACK_AB R68, RZ, R68 ;  /* 0x00000044ff44723e */ /* 0x000fe200000000ff */
[-C--:B------:R-:W-:Y:S01]  /*5e10*/  FMUL R80, R80, R88.reuse ;  /* 0x0000005850507220 */ /* 0x080fe20000400000 */
[----:B------:R-:W-:Y:S01]  /*5e20*/  F2FP.F16.F32.PACK_AB R69, RZ, R69 ;  /* 0x00000045ff45723e */ /* 0x000fe200000000ff */
[----:B------:R-:W-:Y:S01]  /*5e30*/  FMUL R81, R81, R88 ;  /* 0x0000005851517220 */ /* 0x000fe20000400000 */
[--C-:B------:R-:W-:Y:S01]  /*5e40*/  @P1 IMAD.MOV.U32 R10, RZ, RZ, R14.reuse ;  /* 0x000000ffff0a1224 */ /* 0x100fe200078e000e */
[----:B------:R-:W-:Y:S01]  /*5e50*/  F2FP.F16.F32.PACK_AB R70, RZ, R70 ;  /* 0x00000046ff46723e */ /* 0x000fe200000000ff */
[--C-:B------:R-:W-:Y:S01]  /*5e60*/  @P1 IMAD.MOV.U32 R11, RZ, RZ, R15.reuse ;  /* 0x000000ffff0b1224 */ /* 0x100fe200078e000f */
[----:B------:R-:W-:Y:S01]  /*5e70*/  F2FP.F16.F32.PACK_AB R71, RZ, R71 ;  /* 0x00000047ff47723e */ /* 0x000fe200000000ff */
[----:B------:R-:W-:Y:S01]  /*5e80*/  FMUL R82, R82, R88 ;  /* 0x0000005852527220 */ /* 0x000fe20000400000 */
[----:B------:R-:W-:Y:S01]  /*5e90*/  F2FP.F16.F32.PACK_AB R72, RZ, R72 ;  /* 0x00000048ff48723e */ /* 0x000fe200000000ff */
[-C--:B------:R-:W-:Y:S01]  /*5ea0*/  FMUL R83, R83, R88.reuse ;  /* 0x0000005853537220 */ /* 0x080fe20000400000 */
[----:B------:R0:W-:Y:S01]  /*5eb0*/  @P1 STG.E.U16 desc[UR36][R10.64+0x10], R60 ;  /* 0x0000103c0a001986 */ /* 0x0001e2000c101524 */
[----:B------:R-:W-:Y:S01]  /*5ec0*/  ISETP.GT.AND P1, PT, R3, 0x8, P4 ;  /* 0x000000080300780c */ /* 0x000fe20002724270 */
[-C--:B------:R-:W-:Y:S01]  /*5ed0*/  FMUL R84, R84, R88.reuse ;  /* 0x0000005854547220 */ /* 0x080fe20000400000 */
[----:B------:R-:W-:Y:S01]  /*5ee0*/  F2FP.F16.F32.PACK_AB R73, RZ, R73 ;  /* 0x00000049ff49723e */ /* 0x000fe200000000ff */
[----:B------:R-:W-:Y:S01]  /*5ef0*/  FMUL R85, R85, R88 ;  /* 0x0000005855557220 */ /* 0x000fe20000400000 */
[----:B------:R-:W-:Y:S01]  /*5f00*/  F2FP.F16.F32.PACK_AB R74, RZ, R74 ;  /* 0x0000004aff4a723e */ /* 0x000fe200000000ff */
[-C--:B------:R-:W-:Y:S01]  /*5f10*/  FMUL R86, R86, R88.reuse ;  /* 0x0000005856567220 */ /* 0x080fe20000400000 */
[----:B------:R-:W-:Y:S01]  /*5f20*/  F2FP.F16.F32.PACK_AB R75, RZ, R75 ;  /* 0x0000004bff4b723e */ /* 0x000fe200000000ff */
[-C--:B------:R-:W-:Y:S01]  /*5f30*/  FMUL R87, R87, R88.reuse ;  /* 0x0000005857577220 */ /* 0x080fe20000400000 */
[----:B------:R-:W-:Y:S01]  /*5f40*/  ISETP.GT.AND P5, PT, R4, 0x28, PT ;  /* 0x000000280400780c */ /* 0x000fe20003fa4270 */
[----:B------:R-:W-:Y:S01]  /*5f50*/  FMUL R24, R24, R88 ;  /* 0x0000005818187220 */ /* 0x000fe20000400000 */
[----:B------:R-:W-:Y:S01]  /*5f60*/  F2FP.F16.F32.PACK_AB R76, RZ, R76 ;  /* 0x0000004cff4c723e */ /* 0x000fe200000000ff */
[--C-:B0-----:R-:W-:Y:S01]  /*5f70*/  @P0 IMAD.MOV.U32 R10, RZ, RZ, R14.reuse ;  /* 0x000000ffff0a0224 */ /* 0x101fe200078e000e */
[----:B------:R-:W-:Y:S01]  /*5f80*/  ISETP.GT.AND P4, PT, R4, 0x29, PT ;  /* 0x000000290400780c */ /* 0x000fe20003f84270 */
        /* <DEDUP_REMOVED lines=8> */
[C---:B------:R-:W-:Y:S01]  /*6010*/  ISETP.GT.AND P3, PT, R4.reuse, 0x10, PT ;  /* 0x000000100400780c */ /* 0x040fe20003f64270 */
[----:B------:R-:W-:Y:S01]  /*6020*/  @P1 STG.E.U16 desc[UR36][R8.64+0x10], R62 ;  /* 0x0000103e08001986 */ /* 0x000fe2000c101524 */
        /* <DEDUP_REMOVED lines=8> */
[----:B------:R-:W-:Y:S01]  /*60b0*/  F2FP.F16.F32.PACK_AB R82, RZ, R82 ;  /* 0x00000052ff52723e */ /* 0x000fe200000000ff */
[----:B------:R-:W-:Y:S01]  /*60c0*/  @P0 STG.E.U16 desc[UR36][R8.64+0x12], R63 ;  /* 0x0000123f08000986 */ /* 0x000fe2000c101524 */
[----:B------:R-:W-:Y:S01]  /*60d0*/  ISETP.GT.AND P0, PT, R3, RZ, P3 ;  /* 0x000000ff0300720c */ /* 0x000fe20001f04270 */
[-C--:B------:R-:W-:Y:S01]  /*60e0*/  FMUL R32, R32, R88.reuse ;  /* 0x0000005820207220 */ /* 0x080fe20000400000 */
[----:B------:R-:W-:Y:S01]  /*60f0*/  F2FP.F16.F32.PACK_AB R83, RZ, R83 ;  /* 0x00000053ff53723e */ /* 0x000fe200000000ff */
[----:B------:R-:W-:Y:S01]  /*6100*/  FMUL R33, R33, R88 ;  /* 0x0000005821217220 */ /* 0x000fe20000400000 */
[----:B------:R-:W-:Y:S01]  /*6110*/  F2FP.F16.F32.PACK_AB R84, RZ, R84 ;  /* 0x00000054ff54723e */ /* 0x000fe200000000ff */
[-C--:B------:R-:W-:Y:S01]  /*6120*/  FMUL R34, R34, R88.reuse ;  /* 0x0000005822227220 */ /* 0x080fe20000400000 */
[----:B------:R-:W-:Y:S01]  /*6130*/  P2R R5, PR, RZ, 0x20 ;  /* 0x00000020ff057803 */ /* 0x000fe20000000000 */
[-C--:B------:R-:W-:Y:S01]  /*6140*/  FMUL R35, R35, R88.reuse ;  /* 0x0000005823237220 */ /* 0x080fe20000400000 */
[----:B------:R-:W-:Y:S01]  /*6150*/  F2FP.F16.F32.PACK_AB R85, RZ, R85 ;  /* 0x00000055ff55723e */ /* 0x000fe200000000ff */
[----:B------:R-:W-:Y:S01]  /*6160*/  FMUL R36, R36, R88 ;  /* 0x0000005824247220 */ /* 0x000fe20000400000 */
[----:B------:R-:W-:Y:S01]  /*6170*/  F2FP.F16.F32.PACK_AB R86, RZ, R86 ;  /* 0x00000056ff56723e */ /* 0x000fe200000000ff */
[----:B------:R-:W-:Y:S01]  /*6180*/  FMUL R37, R37, R88 ;  /* 0x0000005825257220 */ /* 0x000fe20000400000 */
[----:B------:R-:W-:Y:S01]  /*6190*/  F2FP.F16.F32.PACK_AB R87, RZ, R87 ;  /* 0x00000057ff57723e */ /* 0x000fe200000000ff */
[--C-:B0-----:R-:W-:Y:S01]  /*61a0*/  @P0 IMAD.MOV.U32 R10, RZ, RZ, R14.reuse ;  /* 0x000000ffff0a0224 */ /* 0x101fe200078e000e */
[----:B------:R-:W-:Y:S01]  /*61b0*/  F2FP.F16.F32.PACK_AB R24, RZ, R24 ;  /* 0x00000018ff18723e */ /* 0x000fe200000000ff */
[--C-:B------:R-:W-:Y:S01]  /*61c0*/  @P0 IMAD.MOV.U32 R11, RZ, RZ, R15.reuse ;  /* 0x000000ffff0b0224 */ /* 0x100fe200078e000f */
[----:B------:R-:W-:Y:S01]  /*61d0*/  F2FP.F16.F32.PACK_AB R25, RZ, R25 ;  /* 0x00000019ff19723e */ /* 0x000fe200000000ff */
[----:B------:R-:W-:Y:S01]  /*61e0*/  FMUL R38, R38, R88 ;  /* 0x0000005826267220 */ /* 0x000fe20000400000 */
[----:B------:R-:W-:Y:S01]  /*61f0*/  F2FP.F16.F32.PACK_AB R26, RZ, R26 ;  /* 0x0000001aff1a723e */ /* 0x000fe200000000ff */
[-C--:B------:R-:W-:Y:S01]  /*6200*/  FMUL R39, R39, R88.reuse ;  /* 0x0000005827277220 */ /* 0x080fe20000400000 */
[----:B------:R0:W-:Y:S01]  /*6210*/  @P0 STG.E.U16 desc[UR36][R10.64+0x20], R64 ;  /* 0x000020400a000986 */ /* 0x0001e2000c101524 */
[----:B------:R-:W-:Y:S01]  /*6220*/  ISETP.GT.AND P0, PT, R3, RZ, P2 ;  /* 0x000000ff0300720c */ /* 0x000fe20001704270 */
        /* <DEDUP_REMOVED lines=12> */
[----:B0-----:R-:W-:Y:S01]  /*62f0*/  @P0 IMAD.MOV.U32 R10, RZ, RZ, R14 ;  /* 0x000000ffff0a0224 */ /* 0x001fe200078e000e */
[----:B------:R-:W-:Y:S01]  /*6300*/  F2FP.F16.F32.PACK_AB R33, RZ, R33 ;  /* 0x00000021ff21723e */ /* 0x000fe200000000ff */
[----:B------:R-:W-:Y:S01]  /*6310*/  @P0 IMAD.MOV.U32 R11, RZ, RZ, R15 ;  /* 0x000000ffff0b0224 */ /* 0x000fe200078e000f */
[----:B------:R-:W-:Y:S01]  /*6320*/  F2FP.F16.F32.PACK_AB R34, RZ, R34 ;  /* 0x00000022ff22723e */ /* 0x000fe200000000ff */
[-C--:B------:R-:W-:Y:S01]  /*6330*/  FMUL R46, R46, R88.reuse ;  /* 0x000000582e2e7220 */ /* 0x080fe20000400000 */
[----:B------:R-:W-:Y:S01]  /*6340*/  F2FP.F16.F32.PACK_AB R35, RZ, R35 ;  /* 0x00000023ff23723e */ /* 0x000fe200000000ff */
[-C--:B------:R-:W-:Y:S01]  /*6350*/  FMUL R47, R47, R88.reuse ;  /* 0x000000582f2f7220 */ /* 0x080fe20000400000 */
[----:B------:R0:W-:Y:S01]  /*6360*/  @P0 STG.E.U16 desc[UR36][R10.64+0x22], R65 ;  /* 0x000022410a000986 */ /* 0x0001e2000c101524 */
[----:B------:R-:W-:Y:S01]  /*6370*/  ISETP.GT.AND P0, PT, R3, 0x8, P3 ;  /* 0x000000080300780c */ /* 0x000fe20001f04270 */
[-C--:B------:R-:W-:Y:S01]  /*6380*/  FMUL R48, R48, R88.reuse ;  /* 0x0000005830307220 */ /* 0x080fe20000400000 */
[----:B------:R-:W-:Y:S01]  /*6390*/  ISETP.GT.AND P3, PT, R4, 0x30, PT ;  /* 0x000000300400780c */ /* 0x000fe20003f64270 */
        /* <DEDUP_REMOVED lines=11> */
[----:B------:R-:W-:Y:S01]  /*6450*/  ISETP.GT.AND P0, PT, R3, 0x8, P2 ;  /* 0x000000080300780c */ /* 0x000fe20001704270 */
[-C--:B------:R-:W-:Y:S01]  /*6460*/  FMUL R54, R54, R88.reuse ;  /* 0x0000005836367220 */ /* 0x080fe20000400000 */
[----:B------:R-:W-:Y:S01]  /*6470*/  ISETP.GT.AND P2, PT, R4, 0x18, PT ;  /* 0x000000180400780c */ /* 0x000fe20003f44270 */
[----:B------:R-:W-:Y:S01]  /*6480*/  FMUL R55, R55, R88 ;  /* 0x0000005837377220 */ /* 0x000fe20000400000 */
[----:B------:R-:W-:-:S02]  /*6490*/  F2FP.F16.F32.PACK_AB R41, RZ, R41 ;  /* 0x00000029ff29723e */ /* 0x000fc400000000ff */
[----:B------:R-:W-:Y:S02]  /*64a0*/  F2FP.F16.F32.PACK_AB R42, RZ, R42 ;  /* 0x0000002aff2a723e */ /* 0x000fe400000000ff */
[----:B------:R-:W-:Y:S02]  /*64b0*/  F2FP.F16.F32.PACK_AB R43, RZ, R43 ;  /* 0x0000002bff2b723e */ /* 0x000fe400000000ff */
[----:B------:R-:W-:Y:S02]  /*64c0*/  F2FP.F16.F32.PACK_AB R44, RZ, R44 ;  /* 0x0000002cff2c723e */ /* 0x000fe400000000ff */
[----:B------:R-:W-:Y:S01]  /*64d0*/  F2FP.F16.F32.PACK_AB R45, RZ, R45 ;  /* 0x0000002dff2d723e */ /* 0x000fe200000000ff */
[----:B------:R-:W-:Y:S01]  /*64e0*/  @P0 STG.E.U16 desc[UR36][R8.64+0x22], R67 ;  /* 0x0000224308000986 */ /* 0x000fe2000c101524 */
[----:B------:R-:W-:Y:S02]  /*64f0*/  ISETP.GT.AND P0, PT, R3, RZ, P2 ;  /* 0x000000ff0300720c */ /* 0x000fe40001704270 */
[----:B------:R-:W-:-:S02]  /*6500*/  F2FP.F16.F32.PACK_AB R46, RZ, R46 ;  /* 0x0000002eff2e723e */ /* 0x000fc400000000ff */
[----:B------:R-:W-:Y:S02]  /*6510*/  F2FP.F16.F32.PACK_AB R47, RZ, R47 ;  /* 0x0000002fff2f723e */ /* 0x000fe400000000ff */
[----:B------:R-:W-:Y:S02]  /*6520*/  F2FP.F16.F32.PACK_AB R48, RZ, R48 ;  /* 0x00000030ff30723e */ /* 0x000fe400000000ff */
[----:B------:R-:W-:Y:S02]  /*6530*/  F2FP.F16.F32.PACK_AB R49, RZ, R49 ;  /* 0x00000031ff31723e */ /* 0x000fe400000000ff */
[----:B------:R-:W-:Y:S02]  /*6540*/  F2FP.F16.F32.PACK_AB R50, RZ, R50 ;  /* 0x00000032ff32723e */ /* 0x000fe400000000ff */
[----:B------:R-:W-:Y:S01]  /*6550*/  F2FP.F16.F32.PACK_AB R51, RZ, R51 ;  /* 0x00000033ff33723e */ /* 0x000fe200000000ff */
[----:B0-----:R-:W-:Y:S01]  /*6560*/  @P0 IMAD.MOV.U32 R10, RZ, RZ, R14 ;  /* 0x000000ffff0a0224 */ /* 0x001fe200078e000e */
[----:B------:R-:W-:Y:S01]  /*6570*/  F2FP.F16.F32.PACK_AB R52, RZ, R52 ;  /* 0x00000034ff34723e */ /* 0x000fe200000000ff */
[----:B------:R-:W-:Y:S01]  /*6580*/  @P0 IMAD.MOV.U32 R11, RZ, RZ, R15 ;  /* 0x000000ffff0b0224 */ /* 0x000fe200078e000f */
[----:B------:R-:W-:-:S02]  /*6590*/  F2FP.F16.F32.PACK_AB R53, RZ, R53 ;  /* 0x00000035ff35723e */ /* 0x000fc400000000ff */
[----:B------:R-:W-:Y:S02]  /*65a0*/  F2FP.F16.F32.PACK_AB R54, RZ, R54 ;  /* 0x00000036ff36723e */ /* 0x000fe400000000ff */
[----:B------:R0:W-:Y:S01]  /*65b0*/  @P0 STG.E.U16 desc[UR36][R10.64+0x30], R68 ;  /* 0x000030440a000986 */ /* 0x0001e2000c101524 */
[----:B------:R-:W-:Y:S02]  /*65c0*/  ISETP.GT.AND P0, PT, R3, RZ, P1 ;  /* 0x000000ff0300720c */ /* 0x000fe40000f04270 */
[----:B------:R-:W-:-:S11]  /*65d0*/  F2FP.F16.F32.PACK_AB R55, RZ, R55 ;  /* 0x00000037ff37723e */ /* 0x000fd600000000ff */
[----:B0-----:R-:W-:Y:S02]  /*65e0*/  @P0 IMAD.MOV.U32 R10, RZ, RZ, R14 ;  /* 0x000000ffff0a0224 */ /* 0x001fe400078e000e */
[----:B------:R-:W-:-:S05]  /*65f0*/  @P0 IMAD.MOV.U32 R11, RZ, RZ, R15 ;  /* 0x000000ffff0b0224 */ /* 0x000fca00078e000f */
[----:B------:R0:W-:Y:S01]  /*6600*/  @P0 STG.E.U16 desc[UR36][R10.64+0x32], R69 ;  /* 0x000032450a000986 */ /* 0x0001e2000c101524 */
[----:B------:R-:W-:Y:S02]  /*6610*/  ISETP.GT.AND P0, PT, R3, 0x8, P2 ;  /* 0x000000080300780c */ /* 0x000fe40001704270 */
[----:B------:R-:W-:-:S11]  /*6620*/  ISETP.GT.AND P2, PT, R4, 0x20, PT ;  /* 0x000000200400780c */ /* 0x000fd60003f44270 */
[----:B------:R-:W-:Y:S01]  /*6630*/  @P0 STG.E.U16 desc[UR36][R8.64+0x30], R70 ;  /* 0x0000304608000986 */ /* 0x000fe2000c101524 */
[----:B------:R-:W-:Y:S02]  /*6640*/  ISETP.GT.AND P0, PT, R3, 0x8, P1 ;  /* 0x000000080300780c */ /* 0x000fe40000f04270 */
[----:B------:R-:W-:-:S11]  /*6650*/  ISETP.GT.AND P1, PT, R4, 0x21, PT ;  /* 0x000000210400780c */ /* 0x000fd60003f24270 */
[----:B------:R-:W-:Y:S01]  /*6660*/  @P0 STG.E.U16 desc[UR36][R8.64+0x32], R71 ;  /* 0x0000324708000986 */ /* 0x000fe2000c101524 */
[----:B------:R-:W-:-:S13]  /*6670*/  ISETP.GT.AND P0, PT, R3, RZ, P2 ;  /* 0x000000ff0300720c */ /* 0x000fda0001704270 */
[----:B0-----:R-:W-:Y:S02]  /*6680*/  @P0 IMAD.MOV.U32 R10, RZ, RZ, R14 ;  /* 0x000000ffff0a0224 */ /* 0x001fe400078e000e */
[----:B------:R-:W-:-:S05]  /*6690*/  @P0 IMAD.MOV.U32 R11, RZ, RZ, R15 ;  /* 0x000000ffff0b0224 */ /* 0x000fca00078e000f */
[----:B------:R0:W-:Y:S01]  /*66a0*/  @P0 STG.E.U16 desc[UR36][R10.64+0x40], R72 ;  /* 0x000040480a000986 */ /* 0x0001e2000c101524 */
[----:B------:R-:W-:-:S13]  /*66b0*/  ISETP.GT.AND P0, PT, R3, RZ, P1 ;  /* 0x000000ff0300720c */ /* 0x000fda0000f04270 */
[----:B0-----:R-:W-:Y:S02]  /*66c0*/  @P0 IMAD.MOV.U32 R10, RZ, RZ, R14 ;  /* 0x000000ffff0a0224 */ /* 0x001fe400078e000e */
[----:B------:R-:W-:-:S05]  /*66d0*/  @P0 IMAD.MOV.U32 R11, RZ, RZ, R15 ;  /* 0x000000ffff0b0224 */ /* 0x000fca00078e000f */
[----:B------:R0:W-:Y:S01]  /*66e0*/  @P0 STG.E.U16 desc[UR36][R10.64+0x42], R73 ;  /* 0x000042490a000986 */ /* 0x0001e2000c101524 */
[----:B------:R-:W-:Y:S02]  /*66f0*/  ISETP.GT.AND P0, PT, R3, 0x8, P2 ;  /* 0x000000080300780c */ /* 0x000fe40001704270 */
[----:B------:R-:W-:-:S11]  /*6700*/  ISETP.GT.AND P2, PT, R4, 0x38, PT ;  /* 0x000000380400780c */ /* 0x000fd60003f44270 */
[----:B------:R-:W-:Y:S01]  /*6710*/  @P0 STG.E.U16 desc[UR36][R8.64+0x40], R74 ;  /* 0x0000404a08000986 */ /* 0x000fe2000c101524 */
[----:B------:R-:W-:-:S13]  /*6720*/  ISETP.GT.AND P0, PT, R3, 0x8, P1 ;  /* 0x000000080300780c */ /* 0x000fda0000f04270 */
        /* <DEDUP_REMOVED lines=9> */
[----:B------:R-:W-:-:S13]  /*67c0*/  ISETP.GT.AND P0, PT, R3, 0x8, P5 ;  /* 0x000000080300780c */ /* 0x000fda0002f04270 */
[----:B------:R-:W-:Y:S01]  /*67d0*/  @P0 STG.E.U16 desc[UR36][R8.64+0x50], R78 ;  /* 0x0000504e08000986 */ /* 0x000fe2000c101524 */
[----:B------:R-:W-:-:S13]  /*67e0*/  ISETP.GT.AND P0, PT, R3, 0x8, P4 ;  /* 0x000000080300780c */ /* 0x000fda0002704270 */
[----:B------:R-:W-:Y:S01]  /*67f0*/  @P0 STG.E.U16 desc[UR36][R8.64+0x52], R79 ;  /* 0x0000524f08000986 */ /* 0x000fe2000c101524 */
[----:B------:R-:W-:-:S13]  /*6800*/  ISETP.GT.AND P0, PT, R3, RZ, P3 ;  /* 0x000000ff0300720c */ /* 0x000fda0001f04270 */
[----:B0-----:R-:W-:Y:S02]  /*6810*/  @P0 IMAD.MOV.U32 R10, RZ, RZ, R14 ;  /* 0x000000ffff0a0224 */ /* 0x001fe400078e000e */
[----:B------:R-:W-:-:S05]  /*6820*/  @P0 IMAD.MOV.U32 R11, RZ, RZ, R15 ;  /* 0x000000ffff0b0224 */ /* 0x000fca00078e000f */
[----:B------:R0:W-:Y:S01]  /*6830*/  @P0 STG.E.U16 desc[UR36][R10.64+0x60], R80 ;  /* 0x000060500a000986 */ /* 0x0001e2000c101524 */
[----:B------:R-:W-:-:S04]  /*6840*/  ISETP.GT.AND P0, PT, R4, 0x31, PT ;  /* 0x000000310400780c */ /* 0x000fc80003f04270 */
        /* <DEDUP_REMOVED lines=8> */
[----:B------:R-:W-:-:S05]  /*68d0*/  IADD3 R12, P1, R89, R8, RZ ;  /* 0x00000008590c7210 */ /* 0x000fca0007f3e0ff */
[----:B------:R-:W-:Y:S01]  /*68e0*/  IMAD.X R13, R57, 0x1, R9, P1 ;  /* 0x00000001390d7824 */ /* 0x000fe200008e0609 */
[----:B------:R-:W-:-:S13]  /*68f0*/  ISETP.GT.AND P1, PT, R3, RZ, P2 ;  /* 0x000000ff0300720c */ /* 0x000fda0001724270 */
[----:B------:R-:W-:Y:S01]  /*6900*/  @P1 STG.E.U16 desc[UR36][R14.64+0x70], R84 ;  /* 0x000070540e001986 */ /* 0x000fe2000c101524 */
[----:B------:R-:W-:-:S05]  /*6910*/  IADD3 R20, P1, R89, R8, RZ ;  /* 0x0000000859147210 */ /* 0x000fca0007f3e0ff */
[----:B------:R-:W-:Y:S01]  /*6920*/  IMAD.X R21, R57, 0x1, R9, P1 ;  /* 0x0000000139157824 */ /* 0x000fe200008e0609 */
[----:B0-----:R-:W-:-:S05]  /*6930*/  IADD3 R10, P1, R89, R14, RZ ;  /* 0x0000000e590a7210 */ /* 0x001fca0007f3e0ff */
[----:B------:R-:W-:Y:S01]  /*6940*/  IMAD.X R11, R57, 0x1, R15, P1 ;  /* 0x00000001390b7824 */ /* 0x000fe200008e060f */
[----:B------:R-:W-:-:S04]  /*6950*/  ISETP.GT.AND P1, PT, R4, 0x39, PT ;  /* 0x000000390400780c */ /* 0x000fc80003f24270 */
[----:B------:R-:W-:-:S13]  /*6960*/  ISETP.GT.AND P5, PT, R3, RZ, P1 ;  /* 0x000000ff0300720c */ /* 0x000fda0000fa4270 */
[----:B------:R-:W-:Y:S01]  /*6970*/  @P5 STG.E.U16 desc[UR36][R14.64+0x72], R85 ;  /* 0x000072550e005986 */ /* 0x000fe2000c101524 */
[----:B------:R-:W-:-:S13]  /*6980*/  ISETP.GT.AND P5, PT, R3, 0x8, P2 ;  /* 0x000000080300780c */ /* 0x000fda00017a4270 */
[----:B------:R-:W-:Y:S01]  /*6990*/  @P5 STG.E.U16 desc[UR36][R8.64+0x70], R86 ;  /* 0x0000705608005986 */ /* 0x000fe2000c101524 */
[----:B------:R-:W-:-:S13]  /*69a0*/  ISETP.GT.AND P5, PT, R3, 0x8, P1 ;  /* 0x000000080300780c */ /* 0x000fda0000fa4270 */
[----:B------:R0:W-:Y:S01]  /*69b0*/  @P5 STG.E.U16 desc[UR36][R8.64+0x72], R87 ;  /* 0x0000725708005986 */ /* 0x0001e2000c101524 */
[C---:B------:R-:W-:Y:S02]  /*69c0*/  ISETP.GT.AND P5, PT, R3.reuse, 0x80, P6 ;  /* 0x000000800300780c */ /* 0x040fe400037a4270 */
[----:B------:R-:W-:-:S11]  /*69d0*/  ISETP.GT.AND P6, PT, R3, 0x88, P6 ;  /* 0x000000880300780c */ /* 0x000fd600037c4270 */
[----:B------:R-:W-:Y:S01]  /*69e0*/  @P5 STG.E.U16 desc[UR36][R10.64], R24 ;  /* 0x000000180a005986 */ /* 0x000fe2000c101524 */
[----:B------:R-:W-:-:S04]  /*69f0*/  ISETP.GT.AND P5, PT, R4, 0x1, PT ;  /* 0x000000010400780c */ /* 0x000fc80003fa4270 */
[----:B------:R-:W-:-:S13]  /*6a00*/  ISETP.GT.AND P5, PT, R3, 0x80, P5 ;  /* 0x000000800300780c */ /* 0x000fda0002fa4270 */
[----:B0-----:R-:W-:Y:S02]  /*6a10*/  @P5 IMAD.MOV.U32 R8, RZ, RZ, R10 ;  /* 0x000000ffff085224 */ /* 0x001fe400078e000a */
[----:B------:R-:W-:-:S05]  /*6a20*/  @P5 IMAD.MOV.U32 R9, RZ, RZ, R11 ;  /* 0x000000ffff095224 */ /* 0x000fca00078e000b */
[----:B------:R0:W-:Y:S01]  /*6a30*/  @P5 STG.E.U16 desc[UR36][R8.64+0x2], R25 ;  /* 0x0000021908005986 */ /* 0x0001e2000c101524 */
[----:B------:R-:W-:-:S03]  /*6a40*/  ISETP.NE.AND P5, PT, R5, RZ, PT ;  /* 0x000000ff0500720c */ /* 0x000fc60003fa5270 */
[----:B------:R-:W-:Y:S01]  /*6a50*/  @P6 STG.E.U16 desc[UR36][R12.64], R26 ;  /* 0x0000001a0c006986 */ /* 0x000fe2000c101524 */
[----:B------:R-:W-:-:S04]  /*6a60*/  ISETP.GT.AND P6, PT, R4, 0x1, PT ;  /* 0x000000010400780c */ /* 0x000fc80003fc4270 */
[----:B------:R-:W-:-:S13]  /*6a70*/  ISETP.GT.AND P6, PT, R3, 0x88, P6 ;  /* 0x000000880300780c */ /* 0x000fda00037c4270 */
[----:B------:R-:W-:Y:S01]  /*6a80*/  @P6 STG.E.U16 desc[UR36][R20.64+0x2], R27 ;  /* 0x0000021b14006986 */ /* 0x000fe2000c101524 */
[----:B------:R-:W-:-:S04]  /*6a90*/  ISETP.GT.AND P6, PT, R4, 0x8, PT ;  /* 0x000000080400780c */ /* 0x000fc80003fc4270 */
[----:B------:R-:W-:-:S13]  /*6aa0*/  ISETP.GT.AND P6, PT, R3, 0x80, P6 ;  /* 0x000000800300780c */ /* 0x000fda00037c4270 */
[----:B0-----:R-:W-:Y:S02]  /*6ab0*/  @P6 IMAD.MOV.U32 R8, RZ, RZ, R10 ;  /* 0x000000ffff086224 */ /* 0x001fe400078e000a */
[----:B------:R-:W-:-:S05]  /*6ac0*/  @P6 IMAD.MOV.U32 R9, RZ, RZ, R11 ;  /* 0x000000ffff096224 */ /* 0x000fca00078e000b */
[----:B------:R0:W-:Y:S01]  /*6ad0*/  @P6 STG.E.U16 desc[UR36][R8.64+0x10], R28 ;  /* 0x0000101c08006986 */ /* 0x0001e2000c101524 */
[----:B------:R-:W-:-:S04]  /*6ae0*/  ISETP.GT.AND P6, PT, R4, 0x9, PT ;  /* 0x000000090400780c */ /* 0x000fc80003fc4270 */
[----:B------:R-:W-:-:S13]  /*6af0*/  ISETP.GT.AND P6, PT, R3, 0x80, P6 ;  /* 0x000000800300780c */ /* 0x000fda00037c4270 */
[----:B0-----:R-:W-:Y:S02]  /*6b00*/  @P6 IMAD.MOV.U32 R8, RZ, RZ, R10 ;  /* 0x000000ffff086224 */ /* 0x001fe400078e000a */
[----:B------:R-:W-:-:S05]  /*6b10*/  @P6 IMAD.MOV.U32 R9, RZ, RZ, R11 ;  /* 0x000000ffff096224 */ /* 0x000fca00078e000b */
[----:B------:R0:W-:Y:S01]  /*6b20*/  @P6 STG.E.U16 desc[UR36][R8.64+0x12], R29 ;  /* 0x0000121d08006986 */ /* 0x0001e2000c101524 */
[----:B------:R-:W-:-:S04]  /*6b30*/  ISETP.GT.AND P6, PT, R4, 0x8, PT ;  /* 0x000000080400780c */ /* 0x000fc80003fc4270 */
[----:B------:R-:W-:-:S13]  /*6b40*/  ISETP.GT.AND P6, PT, R3, 0x88, P6 ;  /* 0x000000880300780c */ /* 0x000fda00037c4270 */
        /* <DEDUP_REMOVED lines=45> */
[----:B------:R-:W-:Y:S01]  /*6e20*/  @P6 STG.E.U16 desc[UR36][R8.64+0x42], R41 ;  /* 0x0000422908006986 */ /* 0x000fe2000c101524 */
[----:B------:R-:W-:-:S04]  /*6e30*/  ISETP.GT.AND P6, PT, R4, 0x20, PT ;  /* 0x000000200400780c */ /* 0x000fc80003fc4270 */
[----:B------:R-:W-:-:S13]  /*6e40*/  ISETP.GT.AND P6, PT, R3, 0x88, P6 ;  /* 0x000000880300780c */ /* 0x000fda00037c4270 */
[----:B------:R-:W-:Y:S01]  /*6e50*/  @P6 STG.E.U16 desc[UR36][R6.64+0x40], R42 ;  /* 0x0000402a06006986 */ /* 0x000fe2000c101524 */
[----:B------:R-:W-:-:S04]  /*6e60*/  ISETP.GT.AND P6, PT, R4, 0x21, PT ;  /* 0x000000210400780c */ /* 0x000fc80003fc4270 */
[----:B------:R-:W-:-:S13]  /*6e70*/  ISETP.GT.AND P6, PT, R3, 0x88, P6 ;  /* 0x000000880300780c */ /* 0x000fda00037c4270 */
[----:B------:R-:W-:Y:S02]  /*6e80*/  @P6 IMAD.MOV.U32 R4, RZ, RZ, R6 ;  /* 0x000000ffff046224 */ /* 0x000fe400078e0006 */
[----:B------:R-:W-:-:S05]  /*6e90*/  @P6 IMAD.MOV.U32 R5, RZ, RZ, R7 ;  /* 0x000000ffff056224 */ /* 0x000fca00078e0007 */
[----:B------:R0:W-:Y:S01]  /*6ea0*/  @P6 STG.E.U16 desc[UR36][R4.64+0x42], R43 ;  /* 0x0000422b04006986 */ /* 0x0001e2000c101524 */
[C---:B------:R-:W-:Y:S02]  /*6eb0*/  ISETP.GT.AND P6, PT, R3.reuse, 0x80, P5 ;  /* 0x000000800300780c */ /* 0x040fe40002fc4270 */
[----:B------:R-:W-:-:S11]  /*6ec0*/  ISETP.GT.AND P5, PT, R3, 0x88, P5 ;  /* 0x000000880300780c */ /* 0x000fd60002fa4270 */
[----:B0-----:R-:W-:Y:S02]  /*6ed0*/  @P6 IMAD.MOV.U32 R4, RZ, RZ, R10 ;  /* 0x000000ffff046224 */ /* 0x001fe400078e000a */
[----:B------:R-:W-:-:S05]  /*6ee0*/  @P6 IMAD.MOV.U32 R5, RZ, RZ, R11 ;  /* 0x000000ffff056224 */ /* 0x000fca00078e000b */
[----:B------:R0:W-:Y:S01]  /*6ef0*/  @P6 STG.E.U16 desc[UR36][R4.64+0x50], R44 ;  /* 0x0000502c04006986 */ /* 0x0001e2000c101524 */
[C---:B------:R-:W-:Y:S02]  /*6f00*/  ISETP.GT.AND P6, PT, R3.reuse, 0x80, P4 ;  /* 0x000000800300780c */ /* 0x040fe400027c4270 */
[----:B------:R-:W-:-:S11]  /*6f10*/  ISETP.GT.AND P4, PT, R3, 0x88, P4 ;  /* 0x000000880300780c */ /* 0x000fd60002784270 */
[----:B0-----:R-:W-:Y:S02]  /*6f20*/  @P6 IMAD.MOV.U32 R4, RZ, RZ, R10 ;  /* 0x000000ffff046224 */ /* 0x001fe400078e000a */
[----:B------:R-:W-:-:S05]  /*6f30*/  @P6 IMAD.MOV.U32 R5, RZ, RZ, R11 ;  /* 0x000000ffff056224 */ /* 0x000fca00078e000b */
[----:B------:R0:W-:Y:S02]  /*6f40*/  @P6 STG.E.U16 desc[UR36][R4.64+0x52], R45 ;  /* 0x0000522d04006986 */ /* 0x0001e4000c101524 */
[----:B0-----:R-:W-:Y:S02]  /*6f50*/  @P5 IMAD.MOV.U32 R4, RZ, RZ, R6 ;  /* 0x000000ffff045224 */ /* 0x001fe400078e0006 */
[----:B------:R-:W-:-:S05]  /*6f60*/  @P5 IMAD.MOV.U32 R5, RZ, RZ, R7 ;  /* 0x000000ffff055224 */ /* 0x000fca00078e0007 */
[----:B------:R0:W-:Y:S01]  /*6f70*/  @P5 STG.E.U16 desc[UR36][R4.64+0x50], R46 ;  /* 0x0000502e04005986 */ /* 0x0001e2000c101524 */
[C---:B------:R-:W-:Y:S02]  /*6f80*/  ISETP.GT.AND P5, PT, R3.reuse, 0x80, P3 ;  /* 0x000000800300780c */ /* 0x040fe40001fa4270 */
[----:B------:R-:W-:Y:S01]  /*6f90*/  ISETP.GT.AND P3, PT, R3, 0x88, P3 ;  /* 0x000000880300780c */ /* 0x000fe20001f64270 */
        /* <DEDUP_REMOVED lines=17> */
[----:B------:R0:W-:Y:S02]  /*70b0*/  @P3 STG.E.U16 desc[UR36][R4.64+0x60], R50 ;  /* 0x0000603204003986 */ /* 0x0001e4000c101524 */
[----:B0-----:R-:W-:Y:S02]  /*70c0*/  @P0 IMAD.MOV.U32 R4, RZ, RZ, R6 ;  /* 0x000000ffff040224 */ /* 0x001fe400078e0006 */
[----:B------:R-:W-:-:S05]  /*70d0*/  @P0 IMAD.MOV.U32 R5, RZ, RZ, R7 ;  /* 0x000000ffff050224 */ /* 0x000fca00078e0007 */
[----:B------:R0:W-:Y:S02]  /*70e0*/  @P0 STG.E.U16 desc[UR36][R4.64+0x62], R51 ;  /* 0x0000623304000986 */ /* 0x0001e4000c101524 */
[----:B0-----:R-:W-:Y:S02]  /*70f0*/  @P5 IMAD.MOV.U32 R4, RZ, RZ, R10 ;  /* 0x000000ffff045224 */ /* 0x001fe400078e000a */
[----:B------:R-:W-:-:S05]  /*7100*/  @P5 IMAD.MOV.U32 R5, RZ, RZ, R11 ;  /* 0x000000ffff055224 */ /* 0x000fca00078e000b */
[----:B------:R0:W-:Y:S04]  /*7110*/  @P5 STG.E.U16 desc[UR36][R4.64+0x70], R52 ;  /* 0x0000703404005986 */ /* 0x0001e8000c101524 */
[----:B------:R1:W-:Y:S01]  /*7120*/  @P4 STG.E.U16 desc[UR36][R10.64+0x72], R53 ;  /* 0x000072350a004986 */ /* 0x0003e2000c101524 */
[----:B0-----:R-:W-:Y:S02]  /*7130*/  @P2 IMAD.MOV.U32 R4, RZ, RZ, R6 ;  /* 0x000000ffff042224 */ /* 0x001fe400078e0006 */
[----:B------:R-:W-:-:S05]  /*7140*/  @P2 IMAD.MOV.U32 R5, RZ, RZ, R7 ;  /* 0x000000ffff052224 */ /* 0x000fca00078e0007 */
[----:B------:R1:W-:Y:S04]  /*7150*/  @P2 STG.E.U16 desc[UR36][R4.64+0x70], R54 ;  /* 0x0000703604002986 */ /* 0x0003e8000c101524 */
[----:B------:R1:W-:Y:S02]  /*7160*/  @P1 STG.E.U16 desc[UR36][R6.64+0x72], R55 ;  /* 0x0000723706001986 */ /* 0x0003e4000c101524 */
.L_x_158:
[----:B------:R-:W-:Y:S05]  /*7170*/  BSYNC B0 ;  /* 0x0000000000007941 */ /* 0x000fea0003800000 */
.L_x_34:
[----:B------:R-:W-:Y:S01]  /*7180*/  ULDC UR4, c[0x0][0xc] ;  /* 0x0000030000047ab9 */ /* 0x000fe20000000800 */
[----:B------:R-:W-:Y:S01]  /*7190*/  ULDC UR5, c[0x0][0x10] ;  /* 0x0000040000057ab9 */ /* 0x000fe20000000800 */
[----:B------:R-:W2:Y:S01]  /*71a0*/  LDC R3, c[0x0][0x14] ;  /* 0x00000500ff037b82 */ /* 0x000ea20000000800 */
[----:B------:R-:W-:Y:S01]  /*71b0*/  UIMAD.WIDE.U32 UR4, UR4, UR5, URZ ;  /* 0x00000005040472a5 */ /* 0x000fe2000f8e003f */
[----:B------:R-:W-:Y:S02]  /*71c0*/  IMAD.MOV.U32 R92, RZ, RZ, -0x1 ;  /* 0xffffffffff5c7424 */ /* 0x000fe400078e00ff */
[----:B------:R-:W-:-:S03]  /*71d0*/  IMAD.MOV.U32 R89, RZ, RZ, -0x1 ;  /* 0xffffffffff597424 */ /* 0x000fc600078e00ff */
[----:B--2---:R-:W-:-:S04]  /*71e0*/  IMAD.WIDE.U32 R16, R3, UR4, R16 ;  /* 0x0000000403107c25 */ /* 0x004fc8000f8e0010 */
[----:B------:R-:W-:Y:S01]  /*71f0*/  IMAD R3, R3, UR5, RZ ;  /* 0x0000000503037c24 */ /* 0x000fe2000f8e02ff */
[----:B------:R-:W-:Y:S02]  /*7200*/  ULDC.64 UR4, c[0x0][0x650] ;  /* 0x0001940000047ab9 */ /* 0x000fe40000000a00 */
[----:B------:R-:W-:Y:S01]  /*7210*/  ISETP.GE.U32.AND P0, PT, R16, UR4, PT ;  /* 0x0000000410007c0c */ /* 0x000fe2000bf06070 */
[--C-:B------:R-:W-:Y:S01]  /*7220*/  IMAD.IADD R17, R17, 0x1, R3.reuse ;  /* 0x0000000111117824 */ /* 0x100fe200078e0203 */
[----:B------:R-:W-:-:S04]  /*7230*/  PRMT R3, RZ, 0x7610, R3 ;  /* 0x00007610ff037816 */ /* 0x000fc80000000003 */
[----:B------:R-:W-:-:S13]  /*7240*/  ISETP.GE.U32.AND.EX P0, PT, R17, UR5, PT, P0 ;  /* 0x0000000511007c0c */ /* 0x000fda000bf06100 */
[----:B------:R-:W-:Y:S05]  /*7250*/  @P0 BRA `(.L_x_159) ;  /* 0x0000000400640947 */ /* 0x000fea0003800000 */
[----:B0-----:R-:W0:Y:S01]  /*7260*/  S2R R12, SR_CTAID.X ;  /* 0x00000000000c7919 */ /* 0x001e220000002500 */
[----:B-1-34-:R-:W1:Y:S01]  /*7270*/  LDC.64 R10, c[0x0][0x628] ;  /* 0x00018a00ff0a7b82 */ /* 0x01ae620000000a00 */
[----:B------:R-:W-:Y:S01]  /*7280*/  ULDC UR4, c[0x0][0x150] ;  /* 0x0000540000047ab9 */ /* 0x000fe20000000800 */
[----:B------:R-:W-:Y:S01]  /*7290*/  IMAD.MOV.U32 R8, RZ, RZ, R16 ;  /* 0x000000ffff087224 */ /* 0x000fe200078e0010 */
[----:B------:R-:W2:Y:S01]  /*72a0*/  S2R R24, SR_CTAID.Y ;  /* 0x0000000000187919 */ /* 0x000ea20000002600 */
[----:B------:R-:W-:-:S04]  /*72b0*/  IMAD.MOV.U32 R9, RZ, RZ, R17 ;  /* 0x000000ffff097224 */ /* 0x000fc800078e0011 */
[----:B------:R-:W3:Y:S08]  /*72c0*/  LDC R21, c[0x0][0x144] ;  /* 0x00005100ff157b82 */ /* 0x000ef00000000800 */
[----:B------:R-:W4:Y:S08]  /*72d0*/  LDC R0, c[0x0][0x630] ;  /* 0x00018c00ff007b82 */ /* 0x000f300000000800 */
[----:B------:R-:W2:Y:S01]  /*72e0*/  LDC.64 R14, c[0x0][0x620] ;  /* 0x00018800ff0e7b82 */ /* 0x000ea20000000a00 */
[----:B-1----:R-:W-:-:S04]  /*72f0*/  ISETP.NE.U32.AND P0, PT, R10, RZ, PT ;  /* 0x000000ff0a00720c */ /* 0x002fc80003f05070 */
[----:B------:R-:W-:Y:S02]  /*7300*/  ISETP.NE.AND.EX P0, PT, R11, RZ, PT, P0 ;  /* 0x000000ff0b00720c */ /* 0x000fe40003f05300 */
[----:B0-----:R-:W-:-:S05]  /*7310*/  I2FP.F32.U32 R3, R12 ;  /* 0x0000000c00037245 */ /* 0x001fca0000201000 */
[----:B------:R-:W-:-:S04]  /*7320*/  FMUL R3, R3, UR4 ;  /* 0x0000000403037c20 */ /* 0x000fc80008400000 */
[----:B------:R0:W1:Y:S02]  /*7330*/  F2I.U32.TRUNC.NTZ R20, R3 ;  /* 0x0000000300147305 */ /* 0x000064000020f000 */
[----:B---34-:R-:W-:Y:S05]  /*7340*/  @!P0 BRA `(.L_x_160) ;  /* 0x0000000000288947 */ /* 0x018fea0003800000 */
[----:B0-----:R-:W0:Y:S02]  /*7350*/  LDC R3, c[0x0][0x634] ;  /* 0x00018d00ff037b82 */ /* 0x001e240000000800 */
        /* <DEDUP_REMOVED lines=9> */
.L_x_160:
[----:B------:R-:W3:Y:S01]  /*73f0*/  LDC.64 R28, c[0x0][0x640] ;  /* 0x00019000ff1c7b82 */ /* 0x000ee20000000a00 */
[-CC-:B------:R-:W-:Y:S01]  /*7400*/  SHF.R.U64 R89, R8, R0.reuse, R9.reuse ;  /* 0x0000000008597219 */ /* 0x180fe20000001209 */
[----:B-1----:R-:W-:Y:S01]  /*7410*/  IMAD.MOV R20, RZ, RZ, -R20 ;  /* 0x000000ffff147224 */ /* 0x002fe200078e0a14 */
[----:B------:R-:W-:Y:S01]  /*7420*/  SHF.R.U32.HI R0, RZ, R0, R9 ;  /* 0x00000000ff007219 */ /* 0x000fe20000011609 */
[----:B------:R-:W-:Y:S01]  /*7430*/  ULDC UR4, c[0x0][0x154] ;  /* 0x0000550000047ab9 */ /* 0x000fe20000000800 */
[----:B0-----:R-:W-:Y:S01]  /*7440*/  IADD3 R3, P0, RZ, -R89, RZ ;  /* 0x80000059ff037210 */ /* 0x001fe20007f1e0ff */
[----:B------:R-:W-:Y:S02]  /*7450*/  IMAD R21, R21, R20, R12 ;  /* 0x0000001415157224 */ /* 0x000fe400078e020c */
[----:B------:R-:W0:Y:S01]  /*7460*/  LDC R6, c[0x0][0x618] ;  /* 0x00018600ff067b82 */ /* 0x000e220000000800 */
[----:B------:R-:W-:Y:S02]  /*7470*/  IMAD.MOV.U32 R7, RZ, RZ, 0x1 ;  /* 0x00000001ff077424 */ /* 0x000fe400078e00ff */
[----:B------:R-:W-:-:S04]  /*7480*/  IMAD.X R5, RZ, RZ, ~R0, P0 ;  /* 0x000000ffff057224 */ /* 0x000fc800000e0e00 */
[-C--:B--2---:R-:W-:Y:S01]  /*7490*/  IMAD R0, R5, R14.reuse, RZ ;  /* 0x0000000e05007224 */ /* 0x084fe200078e02ff */
[----:B------:R-:W1:Y:S01]  /*74a0*/  LDC R8, c[0x0][0x608] ;  /* 0x00018200ff087b82 */ /* 0x000e620000000800 */
[----:B------:R-:W-:-:S04]  /*74b0*/  IMAD.WIDE.U32 R4, R3, R14, R16 ;  /* 0x0000000e03047225 */ /* 0x000fc800078e0010 */
[----:B------:R-:W-:Y:S01]  /*74c0*/  IMAD R3, R3, R15, R0 ;  /* 0x0000000f03037224 */ /* 0x000fe200078e0200 */
[----:B------:R-:W-:Y:S02]  /*74d0*/  I2FP.F32.U32 R0, R24 ;  /* 0x0000001800007245 */ /* 0x000fe40000201000 */
[----:B------:R-:W2:Y:S01]  /*74e0*/  LDC R26, c[0x0][0x658] ;  /* 0x00019600ff1a7b82 */ /* 0x000ea20000000800 */
[----:B------:R-:W-:Y:S01]  /*74f0*/  IMAD.IADD R3, R5, 0x1, R3 ;  /* 0x0000000105037824 */ /* 0x000fe200078e0203 */
[----:B---3--:R-:W-:Y:S01]  /*7500*/  ISETP.NE.U32.AND P0, PT, R28, RZ, PT ;  /* 0x000000ff1c00720c */ /* 0x008fe20003f05070 */
[----:B------:R-:W-:Y:S01]  /*7510*/  FMUL R0, R0, UR4 ;  /* 0x0000000400007c20 */ /* 0x000fe20008400000 */
[----:B------:R-:W-:Y:S02]  /*7520*/  IMAD.MOV.U32 R5, RZ, RZ, -0x1 ;  /* 0xffffffffff057424 */ /* 0x000fe400078e00ff */
[----:B------:R-:W-:Y:S01]  /*7530*/  ISETP.NE.AND.EX P0, PT, R29, RZ, PT, P0 ;  /* 0x000000ff1d00720c */ /* 0x000fe20003f05300 */
[----:B------:R3:W4:Y:S01]  /*7540*/  F2I.U32.TRUNC.NTZ R13, R0 ;  /* 0x00000000000d7305 */ /* 0x000722000020f000 */
[----:B------:R-:W3:Y:S01]  /*7550*/  LDC R15, c[0x0][0x148] ;  /* 0x00005200ff0f7b82 */ /* 0x000ee20000000800 */
[----:B0-----:R-:W-:-:S02]  /*7560*/  SHF.R.U64 R12, R4, R6, R3 ;  /* 0x00000006040c7219 */ /* 0x001fc40000001203 */
[----:B------:R-:W-:-:S05]  /*7570*/  SHF.R.U32.HI R3, RZ, R6, R3 ;  /* 0x00000006ff037219 */ /* 0x000fca0000011603 */
[----:B------:R-:W0:Y:S01]  /*7580*/  LDC R20, c[0x0][0x600] ;  /* 0x00018000ff147b82 */ /* 0x000e220000000800 */
[-CC-:B-1----:R-:W-:Y:S02]  /*7590*/  SHF.R.U64 R10, R12, R8.reuse, R3.reuse ;  /* 0x000000080c0a7219 */ /* 0x182fe40000001203 */
[----:B------:R-:W-:-:S05]  /*75a0*/  SHF.R.U32.HI R3, RZ, R8, R3 ;  /* 0x00000008ff037219 */ /* 0x000fca0000011603 */
[----:B------:R-:W1:Y:S01]  /*75b0*/  LDC R27, c[0x0][0x648] ;  /* 0x00019200ff1b7b82 */ /* 0x000e620000000800 */
[-C--:B--2---:R-:W-:Y:S02]  /*75c0*/  SHF.L.U32 R4, R5, R26.reuse, RZ ;  /* 0x0000001a05047219 */ /* 0x084fe400000006ff */
[-CC-:B------:R-:W-:Y:S02]  /*75d0*/  SHF.R.U64 R14, R10, R26.reuse, R3.reuse ;  /* 0x0000001a0a0e7219 */ /* 0x180fe40000001203 */
[----:B------:R-:W-:Y:S02]  /*75e0*/  SHF.R.U32.HI R5, RZ, R26, R3 ;  /* 0x0000001aff057219 */ /* 0x000fe40000011603 */
[----:B------:R-:W-:Y:S01]  /*75f0*/  LOP3.LUT R25, RZ, R4, RZ, 0x33, !PT ;  /* 0x00000004ff197212 */ /* 0x000fe200078e33ff */
[----:B------:R-:W2:Y:S01]  /*7600*/  LDC R30, c[0x0][0x638] ;  /* 0x00018e00ff1e7b82 */ /* 0x000ea20000000800 */
[----:B------:R-:W-:Y:S02]  /*7610*/  SHF.L.U32 R26, R7, R26, RZ ;  /* 0x0000001a071a7219 */ /* 0x000fe400000006ff */
[----:B------:R-:W-:-:S05]  /*7620*/  MOV R4, R14 ;  /* 0x0000000e00047202 */ /* 0x000fca0000000f00 */
[----:B------:R-:W0:Y:S01]  /*7630*/  LDC R31, c[0x0][0x610] ;  /* 0x00018400ff1f7b82 */ /* 0x000e220000000800 */
[----:B----4-:R-:W-:Y:S05]  /*7640*/  @!P0 BRA `(.L_x_161) ;  /* 0x0000000000288947 */ /* 0x010fea0003800000 */
        /* <DEDUP_REMOVED lines=10> */
.L_x_161:
[----:B------:R-:W-:Y:S01]  /*76f0*/  ISETP.NE.AND P0, PT, R2, 0x1, PT ;  /* 0x000000010200780c */ /* 0x000fe20003f05270 */
[----:B0-----:R-:W-:Y:S01]  /*7700*/  VIADD R7, R20, 0xffffffff ;  /* 0xffffffff14077836 */ /* 0x001fe20000000000 */
[----:B-1-3--:R-:W-:Y:S01]  /*7710*/  SHF.R.U64 R0, R4, R27, R5 ;  /* 0x0000001b04007219 */ /* 0x00afe20000001205 */
[----:B------:R-:W-:Y:S01]  /*7720*/  IMAD.MOV R13, RZ, RZ, -R13 ;  /* 0x000000ffff0d7224 */ /* 0x000fe200078e0a0d */
[----:B------:R-:W-:Y:S01]  /*7730*/  LOP3.LUT R5, R10, R25, RZ, 0xc0, !PT ;  /* 0x000000190a057212 */ /* 0x000fe200078ec0ff */
[----:B------:R-:W-:Y:S01]  /*7740*/  IMAD.MOV.U32 R4, RZ, RZ, 0x1 ;  /* 0x00000001ff047424 */ /* 0x000fe200078e00ff */
[----:B------:R-:W-:Y:S01]  /*7750*/  LOP3.LUT R12, R12, R7, RZ, 0xc0, !PT ;  /* 0x000000070c0c7212 */ /* 0x000fe200078ec0ff */
[----:B------:R-:W-:Y:S02]  /*7760*/  IMAD.MOV R3, RZ, RZ, -R0 ;  /* 0x000000ffff037224 */ /* 0x000fe400078e0a00 */
[----:B------:R-:W-:Y:S02]  /*7770*/  IMAD R0, R26, R0, R5 ;  /* 0x000000001a007224 */ /* 0x000fe400078e0205 */
[----:B--2---:R-:W-:-:S02]  /*7780*/  IMAD R3, R3, R30, R14 ;  /* 0x0000001e03037224 */ /* 0x004fc400078e020e */
[----:B------:R-:W-:Y:S02]  /*7790*/  @P0 IMAD R21, R15, R13, R24 ;  /* 0x0000000d0f150224 */ /* 0x000fe400078e0218 */
[----:B------:R-:W-:Y:S01]  /*77a0*/  IMAD R5, R3, R20, R12 ;  /* 0x0000001403057224 */ /* 0x000fe200078e020c */
[----:B------:R-:W-:Y:S01]  /*77b0*/  PRMT R3, R4, 0x7610, R3 ;  /* 0x0000761004037816 */ /* 0x000fe20000000003 */
[----:B------:R-:W-:-:S05]  /*77c0*/  IMAD R0, R0, R31, R21 ;  /* 0x0000001f00007224 */ /* 0x000fca00078e0215 */
[----:B------:R-:W-:Y:S02]  /*77d0*/  SEL R92, R5, R0, !P0 ;  /* 0x00000000055c7207 */ /* 0x000fe40004000000 */
[----:B------:R-:W-:-:S07]  /*77e0*/  SEL R0, R0, R5, !P0 ;  /* 0x0000000500007207 */ /* 0x000fce0004000000 */
.L_x_159:
[----:B------:R-:W-:Y:S01]  /*77f0*/  LOP3.LUT P0, RZ, R3, 0xff, RZ, 0xc0, !PT ;  /* 0x000000ff03ff7812 */ /* 0x000fe2000780c0ff */
[----:B------:R-:W-:-:S12]  /*7800*/  IMAD.MOV.U32 R96, RZ, RZ, R0 ;  /* 0x000000ffff607224 */ /* 0x000fd800078e0000 */
[----:B------:R-:W-:Y:S05]  /*7810*/  @P0 BRA `(.L_x_162) ;  /* 0xffffff9800800947 */ /* 0x000fea000383ffff */
[----:B------:R-:W-:Y:S05]  /*7820*/  EXIT ;  /* 0x000000000000794d */ /* 0x000fea0003800000 */
.L_x_7:
[----:B0-----:R-:W-:Y:S01]  /*7830*/  ULDC.64 UR4, c[0x0][0x650] ;  /* 0x0001940000047ab9 */ /* 0x001fe20000000a00 */
        /* <DEDUP_REMOVED lines=25> */
.L_x_164:
[----:B------:R-:W0:Y:S01]  /*79d0*/  LDC.64 R28, c[0x0][0x640] ;  /* 0x00019000ff1c7b82 */ /* 0x000e220000000a00 */
[-CC-:B------:R-:W-:Y:S01]  /*79e0*/  SHF.R.U64 R22, R12, R6.reuse, R13.reuse ;  /* 0x000000060c167219 */ /* 0x180fe2000000120d */
[----:B------:R-:W-:Y:S01]  /*79f0*/  IMAD.MOV.U32 R30, RZ, RZ, 0x1 ;  /* 0x00000001ff1e7424 */ /* 0x000fe200078e00ff */
[----:B------:R-:W-:Y:S02]  /*7a00*/  SHF.R.U32.HI R6, RZ, R6, R13 ;  /* 0x00000006ff067219 */ /* 0x000fe4000001160d */
        /* <DEDUP_REMOVED lines=8> */
[----:B------:R-:W-:Y:S01]  /*7a90*/  IMAD.IADD R9, R9, 0x1, R11 ;  /* 0x0000000109097824 */ /* 0x000fe200078e020b */
[----:B0-----:R-:W-:-:S04]  /*7aa0*/  ISETP.NE.U32.AND P0, PT, R28, RZ, PT ;  /* 0x000000ff1c00720c */ /* 0x001fc80003f05070 */
[----:B------:R-:W-:Y:S02]  /*7ab0*/  ISETP.NE.AND.EX P0, PT, R29, RZ, PT, P0 ;  /* 0x000000ff1d00720c */ /* 0x000fe40003f05300 */
[----:B------:R-:W0:Y:S01]  /*7ac0*/  LDC R20, c[0x0][0x600] ;  /* 0x00018000ff147b82 */ /* 0x000e220000000800 */
[-CC-:B-1----:R-:W-:Y:S01]  /*7ad0*/  SHF.R.U64 R14, R8, R10.reuse, R9.reuse ;  /* 0x0000000a080e7219 */ /* 0x182fe20000001209 */
[----:B------:R-:W-:Y:S01]  /*7ae0*/  IMAD.MOV.U32 R8, RZ, RZ, -0x1 ;  /* 0xffffffffff087424 */ /* 0x000fe200078e00ff */
[----:B------:R-:W-:-:S05]  /*7af0*/  SHF.R.U32.HI R9, RZ, R10, R9 ;  /* 0x0000000aff097219 */ /* 0x000fca0000011609 */
[----:B------:R-:W1:Y:S01]  /*7b00*/  LDC R26, c[0x0][0x648] ;  /* 0x00019200ff1a7b82 */ /* 0x000e620000000800 */
[-CC-:B--2---:R-:W-:Y:S02]  /*7b10*/  SHF.R.U64 R21, R14, R12.reuse, R9.reuse ;  /* 0x0000000c0e157219 */ /* 0x184fe40000001209 */
[----:B------:R-:W-:-:S05]  /*7b20*/  SHF.R.U32.HI R6, RZ, R12, R9 ;  /* 0x0000000cff067219 */ /* 0x000fca0000011609 */
[----:B------:R-:W2:Y:S01]  /*7b30*/  LDC R27, c[0x0][0x638] ;  /* 0x00018e00ff1b7b82 */ /* 0x000ea20000000800 */
[-C--:B---3--:R-:W-:Y:S02]  /*7b40*/  SHF.L.U32 R8, R8, R25.reuse, RZ ;  /* 0x0000001908087219 */ /* 0x088fe400000006ff */
[-CC-:B------:R-:W-:Y:S02]  /*7b50*/  SHF.R.U64 R23, R21, R25.reuse, R6.reuse ;  /* 0x0000001915177219 */ /* 0x180fe40000001206 */
[----:B------:R-:W-:Y:S02]  /*7b60*/  LOP3.LUT R32, RZ, R8, RZ, 0x33, !PT ;  /* 0x00000008ff207212 */ /* 0x000fe400078e33ff */
[----:B------:R-:W-:Y:S01]  /*7b70*/  SHF.R.U32.HI R9, RZ, R25, R6 ;  /* 0x00000019ff097219 */ /* 0x000fe20000011606 */
[----:B------:R-:W3:Y:S01]  /*7b80*/  LDC R31, c[0x0][0x610] ;  /* 0x00018400ff1f7b82 */ /* 0x000ee20000000800 */
[----:B------:R-:W-:Y:S01]  /*7b90*/  IMAD.MOV.U32 R8, RZ, RZ, R23 ;  /* 0x000000ffff087224 */ /* 0x000fe200078e0017 */
[----:B------:R-:W-:Y:S06]  /*7ba0*/  @!P0 BRA `(.L_x_165) ;  /* 0x0000000000288947 */ /* 0x000fec0003800000 */
        /* <DEDUP_REMOVED lines=10> */
.L_x_165:
[----:B------:R-:W-:Y:S02]  /*7c50*/  ISETP.NE.AND P0, PT, R2, 0x1, PT ;  /* 0x000000010200780c */ /* 0x000fe40003f05270 */
[----:B-1----:R-:W-:Y:S01]  /*7c60*/  SHF.R.U64 R6, R8, R26, R9 ;  /* 0x0000001a08067219 */ /* 0x002fe20000001209 */
[----:B0-----:R-:W-:Y:S01]  /*7c70*/  VIADD R9, R20, 0xffffffff ;  /* 0xffffffff14097836 */ /* 0x001fe20000000000 */
[----:B------:R-:W-:Y:S02]  /*7c80*/  SHF.L.U32 R30, R30, R25, RZ ;  /* 0x000000191e1e7219 */ /* 0x000fe400000006ff */
[----:B------:R-:W-:Y:S01]  /*7c90*/  LOP3.LUT R5, R21, R32, RZ, 0xc0, !PT ;  /* 0x0000002015057212 */ /* 0x000fe200078ec0ff */
[----:B------:R-:W-:-:S04]  /*7ca0*/  IMAD.MOV R8, RZ, RZ, -R6 ;  /* 0x000000ffff087224 */ /* 0x000fc800078e0a06 */
[----:B------:R-:W-:Y:S01]  /*7cb0*/  IMAD R6, R30, R6, R5 ;  /* 0x000000061e067224 */ /* 0x000fe200078e0205 */
[----:B------:R-:W-:Y:S01]  /*7cc0*/  LOP3.LUT R5, R14, R9, RZ, 0xc0, !PT ;  /* 0x000000090e057212 */ /* 0x000fe200078ec0ff */
[----:B------:R-:W-:Y:S02]  /*7cd0*/  @P0 IMAD R3, R7, R24, R4 ;  /* 0x0000001807030224 */ /* 0x000fe400078e0204 */
[----:B--2---:R-:W-:Y:S02]  /*7ce0*/  IMAD R4, R8, R27, R23 ;  /* 0x0000001b08047224 */ /* 0x004fe400078e0217 */
[----:B---3--:R-:W-:Y:S02]  /*7cf0*/  IMAD R3, R6, R31, R3 ;  /* 0x0000001f06037224 */ /* 0x008fe400078e0203 */
[----:B------:R-:W-:Y:S02]  /*7d00*/  IMAD R4, R4, R20, R5 ;  /* 0x0000001404047224 */ /* 0x000fe400078e0205 */
[----:B------:R-:W-:-:S02]  /*7d10*/  IMAD.MOV.U32 R8, RZ, RZ, 0x1 ;  /* 0x00000001ff087424 */ /* 0x000fc400078e00ff */
[----:B------:R-:W-:Y:S01]  /*7d20*/  IMAD.MOV.U32 R6, RZ, RZ, R22 ;  /* 0x000000ffff067224 */ /* 0x000fe200078e0016 */
[----:B------:R-:W-:Y:S02]  /*7d30*/  SEL R20, R4, R3, !P0 ;  /* 0x0000000304147207 */ /* 0x000fe40004000000 */
[----:B------:R-:W-:-:S07]  /*7d40*/  SEL R21, R3, R4, !P0 ;  /* 0x0000000403157207 */ /* 0x000fce0004000000 */
.L_x_163:
[----:B------:R-:W-:-:S08]  /*7d50*/  NOP ;  /* 0x0000000000007918 */ /* 0x000fd00000000000 */
[----:B------:R-:W0:-:S00]  /*7d60*/  USETMAXREG.DEALLOC.CTAPOOL 0x28 ;  /* 0x00000028000079c8 */ /* 0x000e0000080e0500 */
[----:B0-----:R-:W-:-:S13]  /*7d70*/  ISETP.NE.AND P0, PT, R0, RZ, PT ;  /* 0x000000ff0000720c */ /* 0x001fda0003f05270 */
[----:B------:R-:W-:Y:S05]  /*7d80*/  @P0 EXIT ;  /* 0x000000000000094d */ /* 0x000fea0003800000 */
[----:B------:R-:W-:Y:S01]  /*7d90*/  LOP3.LUT P0, RZ, R8, 0xff, RZ, 0xc0, !PT ;  /* 0x000000ff08ff7812 */ /* 0x000fe2000780c0ff */
[----:B------:R-:W-:Y:S02]  /*7da0*/  IMAD.MOV.U32 R0, RZ, RZ, 0x1 ;  /* 0x00000001ff007424 */ /* 0x000fe400078e00ff */
[----:B------:R-:W-:-:S10]  /*7db0*/  IMAD.MOV.U32 R3, RZ, RZ, RZ ;  /* 0x000000ffff037224 */ /* 0x000fd400078e00ff */
[----:B------:R-:W-:Y:S05]  /*7dc0*/  @!P0 BRA `(.L_x_166) ;  /* 0x0000000c00448947 */ /* 0x000fea0003800000 */
[----:B------:R-:W0:Y:S01]  /*7dd0*/  LDC R0, c[0x0][0x28c] ;  /* 0x0000a300ff007b82 */ /* 0x000e220000000800 */
[----:B------:R-:W1:Y:S01]  /*7de0*/  S2R R12, SR_CgaCtaId ;  /* 0x00000000000c7919 */ /* 0x000e620000008800 */
[----:B------:R-:W-:Y:S01]  /*7df0*/  ULDC UR5, c[0x0][0x600] ;  /* 0x0001800000057ab9 */ /* 0x000fe20000000800 */
[----:B------:R-:W-:Y:S01]  /*7e00*/  ULDC UR4, c[0x0][0xc] ;  /* 0x0000030000047ab9 */ /* 0x000fe20000000800 */
[----:B------:R-:W-:Y:S01]  /*7e10*/  UIADD3 UR16, UR5, -0x1, URZ ;  /* 0xffffffff05107890 */ /* 0x000fe2000fffe03f */
[----:B------:R-:W-:Y:S01]  /*7e20*/  BSSY B0, `(.L_x_166) ;  /* 0x00000cb000007945 */ /* 0x000fe20003800000 */
[----:B------:R-:W-:Y:S01]  /*7e30*/  ULDC UR6, c[0x0][0x658] ;  /* 0x0001960000067ab9 */ /* 0x000fe20000000800 */
[----:B------:R-:W-:Y:S01]  /*7e40*/  ULDC UR5, c[0x0][0x10] ;  /* 0x0000040000057ab9 */ /* 0x000fe20000000800 */
[----:B------:R-:W-:Y:S01]  /*7e50*/  UMOV UR7, 0xffffffff ;  /* 0xffffffff00077882 */ /* 0x000fe20000000000 */
[----:B------:R-:W-:Y:S01]  /*7e60*/  UMOV UR8, 0x1 ;  /* 0x0000000100087882 */ /* 0x000fe20000000000 */
[----:B------:R-:W-:Y:S01]  /*7e70*/  UIMAD.WIDE.U32 UR4, UR4, UR5, URZ ;  /* 0x00000005040472a5 */ /* 0x000fe2000f8e003f */
[----:B------:R-:W-:Y:S01]  /*7e80*/  IMAD.MOV.U32 R9, RZ, RZ, 0x1 ;  /* 0x00000001ff097424 */ /* 0x000fe200078e00ff */
[----:B------:R-:W-:Y:S01]  /*7e90*/  USHF.L.U32 UR7, UR7, UR6, URZ ;  /* 0x0000000607077299 */ /* 0x000fe2000800063f */
[----:B------:R-:W-:Y:S01]  /*7ea0*/  LOP3.LUT R8, R19, 0x2, RZ, 0xfc, !PT ;  /* 0x0000000213087812 */ /* 0x000fe200078efcff */
[----:B------:R-:W-:-:S02]  /*7eb0*/  USHF.L.U32 UR18, UR8, UR6, URZ ;  /* 0x0000000608127299 */ /* 0x000fc4000800063f */
[----:B------:R-:W-:Y:S01]  /*7ec0*/  ULOP3.LUT UR17, URZ, UR7, URZ, 0x33, !UPT ;  /* 0x000000073f117292 */ /* 0x000fe2000f8e333f */
[----:B------:R-:W-:Y:S01]  /*7ed0*/  ULDC UR6, c[0x0][0x14] ;  /* 0x0000050000067ab9 */ /* 0x000fe20000000800 */
[----:B------:R-:W-:Y:S01]  /*7ee0*/  ULDC.64 UR22, c[0x0][0x198] ;  /* 0x0000660000167ab9 */ /* 0x000fe20000000a00 */
[----:B------:R-:W-:Y:S02]  /*7ef0*/  UIMAD.WIDE.U32 UR20, UR4, UR6, URZ ;  /* 0x00000006041472a5 */ /* 0x000fe4000f8e003f */
[----:B------:R-:W-:Y:S01]  /*7f00*/  UIMAD UR13, UR5, UR6, URZ ;  /* 0x00000006050d72a4 */ /* 0x000fe2000f8e023f */
[----:B0-----:R-:W-:-:S03]  /*7f10*/  VIADD R0, R0, 0x3f ;  /* 0x0000003f00007836 */ /* 0x001fc60000000000 */
[----:B------:R-:W-:Y:S02]  /*7f20*/  UIADD3 UR13, UR21, UR13, URZ ;  /* 0x0000000d150d7290 */ /* 0x000fe4000fffe03f */
[----:B------:R-:W-:-:S04]  /*7f30*/  SHF.R.S32.HI R3, RZ, 0x1f, R0 ;  /* 0x0000001fff037819 */ /* 0x000fc80000011400 */
[----:B------:R-:W-:Y:S01]  /*7f40*/  LEA.HI R10, R3, R0, RZ, 0x6 ;  /* 0x00000000030a7211 */ /* 0x000fe200078f30ff */
[C---:B-1----:R-:W-:Y:S02]  /*7f50*/  IMAD.SHL.U32 R11, R12.reuse, 0x20, RZ ;  /* 0x000000200c0b7824 */ /* 0x042fe400078e00ff */
[----:B------:R-:W-:Y:S01]  /*7f60*/  IMAD.SHL.U32 R12, R12, 0x800, RZ ;  /* 0x000008000c0c7824 */ /* 0x000fe200078e00ff */
[----:B------:R-:W-:Y:S01]  /*7f70*/  SHF.R.S32.HI R10, RZ, 0x6, R10 ;  /* 0x00000006ff0a7819 */ /* 0x000fe2000001140a */
[----:B------:R-:W-:Y:S01]  /*7f80*/  IMAD.MOV.U32 R0, RZ, RZ, 0x1 ;  /* 0x00000001ff007424 */ /* 0x000fe200078e00ff */
[----:B------:R-:W-:Y:S01]  /*7f90*/  LOP3.LUT R11, R11, 0x20, RZ, 0xc0, !PT ;  /* 0x000000200b0b7812 */ /* 0x000fe200078ec0ff */
[----:B------:R-:W-:Y:S01]  /*7fa0*/  IMAD.MOV.U32 R3, RZ, RZ, RZ ;  /* 0x000000ffff037224 */ /* 0x000fe200078e00ff */
[----:B------:R-:W-:Y:S01]  /*7fb0*/  LOP3.LUT R12, R12, 0x800, RZ, 0xc0, !PT ;  /* 0x000008000c0c7812 */ /* 0x000fe200078ec0ff */
[----:B------:R-:W-:-:S07]  /*7fc0*/  VIADD R13, R10, 0x1 ;  /* 0x000000010a0d7836 */ /* 0x000fce0000000000 */
.L_x_177:
[----:B------:R-:W-:-:S03]  /*7fd0*/  UMOV UR4, 0xffffffff ;  /* 0xffffffff00047882 */ /* 0x000fc60000000000 */
[----:B------:R-:W-:Y:S05]  /*7fe0*/  BRA.DIV UR4, `(.L_x_167) ;  /* 0x0000000e04c87947 */ /* 0x000fea000b800000 */
[----:B------:R-:W-:-:S13]  /*7ff0*/  ELECT P6, URZ, PT ;  /* 0x00000000003f782f */ /* 0x000fda00038c0000 */
.L_x_189:
[----:B------:R-:W0:Y:S01]  /*8000*/  LDC R4, c[0x0][0x28c] ;  /* 0x0000a300ff047b82 */ /* 0x000e220000000800 */
[----:B------:R-:W-:Y:S01]  /*8010*/  BSSY B1, `(.L_x_168) ;  /* 0x0000038000017945 */ /* 0x000fe20003800000 */
[----:B0-----:R-:W-:-:S13]  /*8020*/  ISETP.LT.OR P6, PT, R4, 0x1, !P6 ;  /* 0x000000010400780c */ /* 0x001fda00077c1670 */
[----:B------:R-:W-:Y:S05]  /*8030*/  @P6 BRA `(.L_x_169) ;  /* 0x0000000000d46947 */ /* 0x000fea0003800000 */
[----:B------:R-:W-:Y:S02]  /*8040*/  IMAD R20, R20, 0x40, R11 ;  /* 0x0000004014147824 */ /* 0x000fe400078e020b */
[----:B------:R-:W-:Y:S02]  /*8050*/  IMAD.SHL.U32 R21, R21, 0x100, RZ ;  /* 0x0000010015157824 */ /* 0x000fe400078e00ff */
[----:B------:R-:W-:Y:S02]  /*8060*/  IMAD.MOV.U32 R24, RZ, RZ, RZ ;  /* 0x000000ffff187224 */ /* 0x000fe400078e00ff */
[----:B------:R-:W-:Y:S02]  /*8070*/  IMAD.MOV.U32 R4, RZ, RZ, R13 ;  /* 0x000000ffff047224 */ /* 0x000fe400078e000d */
[----:B------:R-:W-:Y:S02]  /*8080*/  IMAD.MOV.U32 R5, RZ, RZ, R0 ;  /* 0x000000ffff057224 */ /* 0x000fe400078e0000 */
[----:B------:R-:W-:-:S07]  /*8090*/  IMAD.MOV.U32 R7, RZ, RZ, R3 ;  /* 0x000000ffff077224 */ /* 0x000fce00078e0003 */
.L_x_172:
[----:B------:R-:W0:Y:S01]  /*80a0*/  S2R R15, SR_CgaCtaId ;  /* 0x00000000000f7919 */ /* 0x000e220000008800 */
[----:B------:R-:W-:Y:S02]  /*80b0*/  MOV R14, 0x400 ;  /* 0x00000400000e7802 */ /* 0x000fe40000000f00 */
[----:B------:R-:W-:Y:S02]  /*80c0*/  LOP3.LUT P1, RZ, R18, 0x7f, RZ, 0xc0, !PT ;  /* 0x0000007f12ff7812 */ /* 0x000fe4000782c0ff */
[----:B0-----:R-:W-:Y:S02]  /*80d0*/  LEA R22, R15, R14, 0x18 ;  /* 0x0000000e0f167211 */ /* 0x001fe400078ec0ff */
[----:B------:R-:W-:-:S09]  /*80e0*/  SHF.L.U32 R14, R5, 0x1f, RZ ;  /* 0x0000001f050e7819 */ /* 0x000fd200000006ff */
[----:B------:R-:W0:Y:S01]  /*80f0*/  @!P1 LDC R15, c[0x0][0x500] ;  /* 0x00014000ff0f9b82 */ /* 0x000e220000000800 */
[----:B------:R-:W-:-:S04]  /*8100*/  IMAD R23, R7, 0x8, R22 ;  /* 0x0000000807177824 */ /* 0x000fc800078e0216 */
[----:B------:R-:W1:Y:S02]  /*8110*/  SYNCS.PHASECHK.TRANS64.TRYWAIT P0, [R23+URZ+0x28], R14 ;  /* 0x0000280e170075a7 */ /* 0x000e64000800017f */
[----:B-1----:R-:W-:Y:S05]  /*8120*/  @!P0 BRA `(.L_x_170) ;  /* 0x0000000c00988947 */ /* 0x002fea0003800000 */
.L_x_190:
[----:B-1----:R-:W-:Y:S01]  /*8130*/  PRMT R14, R8, 0x9910, RZ ;  /* 0x00009910080e7816 */ /* 0x002fe200000000ff */
[----:B0-----:R0:W-:Y:S03]  /*8140*/  @!P1 SYNCS.ARRIVE.TRANS64 RZ, [R23+URZ], R15 ;  /* 0x0000000f17ff99a7 */ /* 0x0011e6000800003f */
[----:B------:R-:W-:-:S13]  /*8150*/  ISETP.NE.AND P0, PT, R14, 0x2, PT ;  /* 0x000000020e00780c */ /* 0x000fda0003f05270 */
[----:B0-----:R-:W-:Y:S05]  /*8160*/  @P0 BRA `(.L_x_171) ;  /* 0x0000000000040947 */ /* 0x001fea0003800000 */
[----:B------:R-:W-:Y:S01]  /*8170*/  BPT.TRAP 0x1 ;  /* 0x000000040000795c */ /* 0x000fe20000300000 */
.L_x_171:
[----:B------:R-:W-:Y:S01]  /*8180*/  IMAD R14, R7, 0x1000, R12 ;  /* 0x00001000070e7824 */ /* 0x000fe200078e020c */
[----:B------:R-:W-:Y:S01]  /*8190*/  R2UR UR9, R23 ;  /* 0x00000000170972ca */ /* 0x000fe200000e0000 */
[--C-:B------:R-:W-:Y:S01]  /*81a0*/  IMAD R15, R7, 0x8000, R22.reuse ;  /* 0x00008000070f7824 */ /* 0x100fe200078e0216 */
[----:B------:R-:W-:Y:S01]  /*81b0*/  UIADD3 UR4, UP0, UR22, 0xf0, URZ ;  /* 0x000000f016047890 */ /* 0x000fe2000ff1e03f */
[----:B------:R-:W-:Y:S01]  /*81c0*/  IMAD R14, R14, 0x2, R22 ;  /* 0x000000020e0e7824 */ /* 0x000fe200078e0216 */
[----:B------:R-:W-:Y:S01]  /*81d0*/  R2UR UR11, R21 ;  /* 0x00000000150b72ca */ /* 0x000fe200000e0000 */
[----:B------:R-:W-:Y:S01]  /*81e0*/  VIADD R4, R4, 0xffffffff ;  /* 0xffffffff04047836 */ /* 0x000fe20000000000 */
[----:B------:R-:W-:Y:S01]  /*81f0*/  R2UR UR5, R15 ;  /* 0x000000000f0572ca */ /* 0x000fe200000e0000 */
[----:B------:R-:W-:Y:S01]  /*8200*/  UIADD3 UR24, UP1, UR22, 0x1f0, URZ ;  /* 0x000001f016187890 */ /* 0x000fe2000ff3e03f */
[----:B------:R-:W-:Y:S01]  /*8210*/  R2UR UR8, R14 ;  /* 0x000000000e0872ca */ /* 0x000fe200000e0000 */
[----:B------:R-:W-:Y:S01]  /*8220*/  VIADD R7, R7, 0x1 ;  /* 0x0000000107077836 */ /* 0x000fe20000000000 */
[----:B------:R-:W-:Y:S01]  /*8230*/  R2UR UR10, R24 ;  /* 0x00000000180a72ca */ /* 0x000fe200000e0000 */
[----:B------:R-:W-:Y:S01]  /*8240*/  UIADD3.X UR25, URZ, UR23, URZ, UP1, !UPT ;  /* 0x000000173f197290 */ /* 0x000fe20008ffe43f */
[----:B------:R-:W-:Y:S01]  /*8250*/  R2UR UR12, R6 ;  /* 0x00000000060c72ca */ /* 0x000fe200000e0000 */
[----:B------:R-:W-:Y:S01]  /*8260*/  UMOV UR6, 0x0 ;  /* 0x0000000000067882 */ /* 0x000fe20000000000 */
[----:B------:R-:W-:Y:S01]  /*8270*/  R2UR UR19, R20 ;  /* 0x00000000141372ca */ /* 0x000fe200000e0000 */
[----:B------:R-:W-:Y:S01]  /*8280*/  UMOV UR7, 0x10000000 ;  /* 0x1000000000077882 */ /* 0x000fe20000000000 */
[----:B------:R-:W-:Y:S01]  /*8290*/  ISETP.GT.AND P1, PT, R4, 0x1, PT ;  /* 0x000000010400780c */ /* 0x000fe20003f24270 */
[----:B------:R-:W-:Y:S01]  /*82a0*/  UMOV UR26, 0x30000 ;  /* 0x00030000001a7882 */ /* 0x000fe20000000000 */
[C---:B------:R-:W-:Y:S01]  /*82b0*/  ISETP.NE.AND P0, PT, R7.reuse, 0x5, PT ;  /* 0x000000050700780c */ /* 0x040fe20003f05270 */
[----:B------:R-:W-:Y:S01]  /*82c0*/  UIADD3 UR14, UR5, 0x100, URZ ;  /* 0x00000100050e7890 */ /* 0x000fe2000fffe03f */
[----:B------:R-:W-:Y:S01]  /*82d0*/  VIADD R24, R24, 0x40 ;  /* 0x0000004018187836 */ /* 0x000fe20000000000 */
[----:B------:R-:W-:Y:S01]  /*82e0*/  UIADD3.X UR5, URZ, UR23, URZ, UP0, !UPT ;  /* 0x000000173f057290 */ /* 0x000fe200087fe43f */
[----:B------:R-:W-:Y:S01]  /*82f0*/  SEL R14, RZ, 0x1, P0 ;  /* 0x00000001ff0e7807 */ /* 0x000fe20000000000 */
[----:B------:R-:W-:Y:S01]  /*8300*/  UIADD3 UR15, UR8, 0x28100, URZ ;  /* 0x00028100080f7890 */ /* 0x000fe2000fffe03f */
[----:B------:R-:W-:-:S02]  /*8310*/  SEL R7, R7, RZ, P0 ;  /* 0x000000ff07077207 */ /* 0x000fc40000000000 */
[----:B------:R-:W-:Y:S01]  /*8320*/  UMOV UR8, UR14 ;  /* 0x0000000e00087c82 */ /* 0x000fe20008000000 */
[----:B------:R-:W-:-:S03]  /*8330*/  LOP3.LUT R5, R5, R14, RZ, 0x3c, !PT ;  /* 0x0000000e05057212 */ /* 0x000fc600078e3cff */
[----:B------:R0:W-:Y:S02]  /*8340*/  UTMALDG.3D [UR8], [UR4], desc[UR6] ;  /* 0x00000608040075b4 */ /* 0x0001e40008011000 */
[----:B0-----:R-:W-:Y:S01]  /*8350*/  UMOV UR8, UR15 ;  /* 0x0000000f00087c82 */ /* 0x001fe20008000000 */
[----:B------:R-:W-:Y:S02]  /*8360*/  UMOV UR11, UR19 ;  /* 0x00000013000b7c82 */ /* 0x000fe40008000000 */
[----:B------:R0:W-:Y:S02]  /*8370*/  UTMALDG.3D.MULTICAST [UR8], [UR24], UR26, desc[UR6] ;  /* 0x00000608180073b4 */ /* 0x0001e4000801181a */
[----:B0-----:R-:W-:Y:S05]  /*8380*/  @P1 BRA `(.L_x_172) ;  /* 0xfffffffc00441947 */ /* 0x001fea000383ffff */
.L_x_169:
[----:B------:R-:W-:Y:S05]  /*8390*/  BSYNC B1 ;  /* 0x0000000000017941 */ /* 0x000fea0003800000 */
.L_x_168:
[----:B------:R-:W-:Y:S01]  /*83a0*/  LOP3.LUT P1, RZ, R9, 0xff, RZ, 0xc0, !PT ;  /* 0x000000ff09ff7812 */ /* 0x000fe2000782c0ff */
[C---:B------:R-:W-:Y:S01]  /*83b0*/  IMAD.IADD R6, R10.reuse, 0x1, R3 ;  /* 0x000000010a067824 */ /* 0x040fe200078e0203 */
[----:B------:R-:W-:Y:S01]  /*83c0*/  ULDC.64 UR4, c[0x0][0x650] ;  /* 0x0001940000047ab9 */ /* 0x000fe20000000a00 */
[----:B------:R-:W-:Y:S01]  /*83d0*/  ISETP.GE.U32.AND P2, PT, R10, 0x5, PT ;  /* 0x000000050a00780c */ /* 0x000fe20003f46070 */
[----:B------:R-:W-:Y:S01]  /*83e0*/  BSSY B1, `(.L_x_173) ;  /* 0x000006c000017945 */ /* 0x000fe20003800000 */
[----:B------:R-:W-:Y:S01]  /*83f0*/  IMAD.MOV.U32 R21, RZ, RZ, -0x1 ;  /* 0xffffffffff157424 */ /* 0x000fe200078e00ff */
[----:B------:R-:W-:Y:S01]  /*8400*/  ISETP.GT.U32.AND P0, PT, R6, 0x4, PT ;  /* 0x000000040600780c */ /* 0x000fe20003f04070 */
[----:B------:R-:W-:Y:S01]  /*8410*/  IMAD.MOV.U32 R20, RZ, RZ, -0x1 ;  /* 0xffffffffff147424 */ /* 0x000fe200078e00ff */
[----:B------:R-:W-:Y:S02]  /*8420*/  PRMT R9, RZ, 0x7610, R9 ;  /* 0x00007610ff097816 */ /* 0x000fe40000000009 */
[----:B------:R-:W-:-:S03]  /*8430*/  ISETP.LT.U32.AND P0, PT, R10, 0x5, P0 ;  /* 0x000000050a00780c */ /* 0x000fc60000701070 */
[----:B------:R-:W0:Y:S01]  /*8440*/  @P1 S2R R5, SR_CgaCtaId ;  /* 0x0000000000051919 */ /* 0x000e220000008800 */
[----:B------:R-:W-:-:S04]  /*8450*/  @P1 MOV R4, 0x400 ;  /* 0x0000040000041802 */ /* 0x000fc80000000f00 */
[----:B0-----:R-:W-:Y:S01]  /*8460*/  @P1 LEA R3, R5, R4, 0x18 ;  /* 0x0000000405031211 */ /* 0x001fe200078ec0ff */
[----:B------:R-:W-:-:S03]  /*8470*/  IMAD.WIDE.U32 R4, R6, -0x33333333, RZ ;  /* 0xcccccccd06047825 */ /* 0x000fc600078e00ff */
[----:B------:R0:W-:Y:S01]  /*8480*/  @P1 SYNCS.ARRIVE.TRANS64.A1T0 RZ, [R3+URZ+0x68], RZ ;  /* 0x000068ff03ff19a7 */ /* 0x0001e2000810003f */
[----:B------:R-:W-:Y:S02]  /*8490*/  IADD3 R16, P1, R16, UR20, RZ ;  /* 0x0000001410107c10 */ /* 0x000fe4000ff3e0ff */
[----:B------:R-:W-:Y:S02]  /*84a0*/  SHF.R.U32.HI R5, RZ, 0x2, R5 ;  /* 0x00000002ff057819 */ /* 0x000fe40000011605 */
[----:B------:R-:W-:Y:S02]  /*84b0*/  IADD3.X R17, R17, UR13, RZ, P1, !PT ;  /* 0x0000000d11117c10 */ /* 0x000fe40008ffe4ff */
[----:B------:R-:W-:Y:S02]  /*84c0*/  PRMT R4, RZ, 0x7610, R4 ;  /* 0x00007610ff047816 */ /* 0x000fe40000000004 */
[----:B0-----:R-:W-:Y:S02]  /*84d0*/  SEL R3, RZ, 0x1, !P0 ;  /* 0x00000001ff037807 */ /* 0x001fe40004000000 */
[----:B------:R-:W-:-:S02]  /*84e0*/  ISETP.GE.U32.AND P0, PT, R16, UR4, PT ;  /* 0x0000000410007c0c */ /* 0x000fc4000bf06070 */
[----:B------:R-:W-:Y:S01]  /*84f0*/  LOP3.LUT R0, R0, R3, RZ, 0x3c, !PT ;  /* 0x0000000300007212 */ /* 0x000fe200078e3cff */
[----:B------:R-:W-:Y:S01]  /*8500*/  IMAD R3, R5, -0x5, R6 ;  /* 0xfffffffb05037824 */ /* 0x000fe200078e0206 */
[----:B------:R-:W-:Y:S01]  /*8510*/  ISETP.GE.U32.AND.EX P0, PT, R17, UR5, PT, P0 ;  /* 0x0000000511007c0c */ /* 0x000fe2000bf06100 */
[----:B------:R-:W-:Y:S01]  /*8520*/  IMAD.MOV.U32 R6, RZ, RZ, -0x1 ;  /* 0xffffffffff067424 */ /* 0x000fe200078e00ff */
[----:B------:R-:W-:-:S11]  /*8530*/  @P2 LOP3.LUT R0, R0, 0x1, R5, 0x78, !PT ;  /* 0x0000000100002812 */ /* 0x000fd600078e7805 */
[----:B------:R-:W-:Y:S05]  /*8540*/  @P0 BRA `(.L_x_174) ;  /* 0x0000000400540947 */ /* 0x000fea0003800000 */
[----:B------:R-:W0:Y:S01]  /*8550*/  S2R R15, SR_CTAID.X ;  /* 0x00000000000f7919 */ /* 0x000e220000002500 */
[----:B------:R-:W-:Y:S01]  /*8560*/  ULDC.64 UR4, c[0x0][0x628] ;  /* 0x00018a0000047ab9 */ /* 0x000fe20000000a00 */
[----:B------:R-:W-:Y:S01]  /*8570*/  ULDC UR7, c[0x0][0x630] ;  /* 0x00018c0000077ab9 */ /* 0x000fe20000000800 */
[----:B------:R-:W-:Y:S01]  /*8580*/  ISETP.NE.U32.AND P0, PT, RZ, UR4, PT ;  /* 0x00000004ff007c0c */ /* 0x000fe2000bf05070 */
[----:B------:R-:W1:Y:S01]  /*8590*/  S2R R20, SR_CTAID.Y ;  /* 0x0000000000147919 */ /* 0x000e620000002600 */
[----:B------:R-:W-:Y:S01]  /*85a0*/  ULDC UR8, c[0x0][0x150] ;  /* 0x0000540000087ab9 */ /* 0x000fe20000000800 */
[----:B------:R-:W-:Y:S01]  /*85b0*/  IMAD.MOV.U32 R4, RZ, RZ, R16 ;  /* 0x000000ffff047224 */ /* 0x000fe200078e0010 */
[----:B------:R-:W-:Y:S01]  /*85c0*/  ISETP.NE.AND.EX P0, PT, RZ, UR5, PT, P0 ;  /* 0x00000005ff007c0c */ /* 0x000fe2000bf05300 */
[----:B------:R-:W-:Y:S01]  /*85d0*/  IMAD.MOV.U32 R5, RZ, RZ, R17 ;  /* 0x000000ffff057224 */ /* 0x000fe200078e0011 */
[----:B0-----:R-:W-:-:S11]  /*85e0*/  I2FP.F32.U32 R22, R15 ;  /* 0x0000000f00167245 */ /* 0x001fd60000201000 */
[----:B------:R-:W-:Y:S05]  /*85f0*/  @!P0 BRA `(.L_x_175) ;  /* 0x0000000000288947 */ /* 0x000fea0003800000 */
[----:B------:R-:W-:Y:S02]  /*8600*/  ULDC UR6, c[0x0][0x634] ;  /* 0x00018d0000067ab9 */ /* 0x000fe40000000800 */
[----:B------:R-:W-:-:S05]  /*8610*/  IADD3 R5, P0, R16, UR6, RZ ;  /* 0x0000000610057c10 */ /* 0x000fca000ff1e0ff */
[----:B------:R-:W-:-:S04]  /*8620*/  IMAD.X R21, RZ, RZ, R17, P0 ;  /* 0x000000ffff157224 */ /* 0x000fc800000e0611 */
[----:B------:R-:W-:-:S04]  /*8630*/  IMAD.WIDE.U32 R6, R21, UR4, RZ ;  /* 0x0000000415067c25 */ /* 0x000fc8000f8e00ff */
[----:B------:R-:W-:-:S04]  /*8640*/  IMAD.WIDE.U32 R6, P0, R5, UR5, R6 ;  /* 0x0000000505067c25 */ /* 0x000fc8000f800006 */
[----:B------:R-:W-:-:S04]  /*8650*/  IMAD.WIDE.U32 R4, R5, UR4, RZ ;  /* 0x0000000405047c25 */ /* 0x000fc8000f8e00ff */
[----:B------:R-:W-:Y:S01]  /*8660*/  IMAD.MOV.U32 R4, RZ, RZ, R7 ;  /* 0x000000ffff047224 */ /* 0x000fe200078e0007 */
[----:B------:R-:W-:Y:S01]  /*8670*/  IADD3 RZ, P1, R5, R6, RZ ;  /* 0x0000000605ff7210 */ /* 0x000fe20007f3e0ff */
[----:B------:R-:W-:-:S04]  /*8680*/  IMAD.X R5, RZ, RZ, RZ, P0 ;  /* 0x000000ffff057224 */ /* 0x000fc800000e06ff */
[----:B------:R-:W-:-:S08]  /*8690*/  IMAD.WIDE.U32.X R4, R21, UR5, R4, P1 ;  /* 0x0000000515047c25 */ /* 0x000fd000088e0404 */
.L_x_175:
[--C-:B------:R-:W-:Y:S01]  /*86a0*/  SHF.R.U64 R14, R4, UR7, R5.reuse ;  /* 0x00000007040e7c19 */ /* 0x100fe20008001205 */
[----:B------:R-:W-:Y:S01]  /*86b0*/  FMUL R22, R22, UR8 ;  /* 0x0000000816167c20 */ /* 0x000fe20008400000 */
[----:B------:R-:W-:Y:S01]  /*86c0*/  SHF.R.U32.HI R4, RZ, UR7, R5 ;  /* 0x00000007ff047c19 */ /* 0x000fe20008011605 */
[----:B------:R-:W0:Y:S01]  /*86d0*/  LDC R6, c[0x0][0x144] ;  /* 0x00005100ff067b82 */ /* 0x000e220000000800 */
[----:B------:R-:W-:Y:S01]  /*86e0*/  IADD3 R5, P0, RZ, -R14, RZ ;  /* 0x8000000eff057210 */ /* 0x000fe20007f1e0ff */
[----:B------:R-:W-:Y:S01]  /*86f0*/  ULDC UR6, c[0x0][0x154] ;  /* 0x0000550000067ab9 */ /* 0x000fe20000000800 */
[----:B-1----:R-:W-:Y:S01]  /*8700*/  I2FP.F32.U32 R7, R20 ;  /* 0x0000001400077245 */ /* 0x002fe20000201000 */
[----:B------:R-:W1:Y:S01]  /*8710*/  F2I.U32.TRUNC.NTZ R22, R22 ;  /* 0x0000001600167305 */ /* 0x000e62000020f000 */
[----:B------:R-:W-:Y:S01]  /*8720*/  ULDC.64 UR4, c[0x0][0x620] ;  /* 0x0001880000047ab9 */ /* 0x000fe20000000a00 */
[----:B------:R-:W-:Y:S01]  /*8730*/  IMAD.X R4, RZ, RZ, ~R4, P0 ;  /* 0x000000ffff047224 */ /* 0x000fe200000e0e04 */
[----:B------:R-:W-:Y:S01]  /*8740*/  ISETP.NE.AND P2, PT, R2, 0x1, PT ;  /* 0x000000010200780c */ /* 0x000fe20003f45270 */
[----:B------:R-:W-:Y:S01]  /*8750*/  FMUL R23, R7, UR6 ;  /* 0x0000000607177c20 */ /* 0x000fe20008400000 */
[----:B------:R-:W2:Y:S01]  /*8760*/  LDC R25, c[0x0][0x148] ;  /* 0x00005200ff197b82 */ /* 0x000ea20000000800 */
[----:B------:R-:W-:Y:S01]  /*8770*/  IMAD R4, R4, UR4, RZ ;  /* 0x0000000404047c24 */ /* 0x000fe2000f8e02ff */
[----:B------:R-:W-:-:S02]  /*8780*/  ULDC.64 UR6, c[0x0][0x640] ;  /* 0x0001900000067ab9 */ /* 0x000fc40000000a00 */
[----:B------:R-:W-:Y:S01]  /*8790*/  ISETP.NE.U32.AND P0, PT, RZ, UR6, PT ;  /* 0x00000006ff007c0c */ /* 0x000fe2000bf05070 */
[----:B------:R-:W3:Y:S01]  /*87a0*/  F2I.U32.TRUNC.NTZ R23, R23 ;  /* 0x0000001700177305 */ /* 0x000ee2000020f000 */
[C---:B------:R-:W-:Y:S02]  /*87b0*/  IMAD R7, R5.reuse, UR5, R4 ;  /* 0x0000000505077c24 */ /* 0x040fe4000f8e0204 */
[----:B------:R-:W-:Y:S01]  /*87c0*/  IMAD.WIDE.U32 R4, R5, UR4, R16 ;  /* 0x0000000405047c25 */ /* 0x000fe2000f8e0010 */
[----:B------:R-:W-:Y:S01]  /*87d0*/  ULDC UR4, c[0x0][0x618] ;  /* 0x0001860000047ab9 */ /* 0x000fe20000000800 */
[----:B------:R-:W-:Y:S02]  /*87e0*/  ISETP.NE.AND.EX P0, PT, RZ, UR7, PT, P0 ;  /* 0x00000007ff007c0c */ /* 0x000fe4000bf05300 */
[----:B------:R-:W-:Y:S02]  /*87f0*/  IMAD.IADD R5, R5, 0x1, R7 ;  /* 0x0000000105057824 */ /* 0x000fe400078e0207 */
[----:B-1----:R-:W-:-:S03]  /*8800*/  IMAD.MOV R22, RZ, RZ, -R22 ;  /* 0x000000ffff167224 */ /* 0x002fc600078e0a16 */
[----:B------:R-:W-:Y:S01]  /*8810*/  SHF.R.U64 R21, R4, UR4, R5 ;  /* 0x0000000404157c19 */ /* 0x000fe20008001205 */
[----:B0-----:R-:W-:Y:S01]  /*8820*/  IMAD R15, R6, R22, R15 ;  /* 0x00000016060f7224 */ /* 0x001fe200078e020f */
[----:B------:R-:W-:Y:S01]  /*8830*/  SHF.R.U32.HI R4, RZ, UR4, R5 ;  /* 0x00000004ff047c19 */ /* 0x000fe20008011605 */
[----:B------:R-:W-:Y:S01]  /*8840*/  ULDC UR4, c[0x0][0x608] ;  /* 0x0001820000047ab9 */ /* 0x000fe20000000800 */
[----:B---3--:R-:W-:Y:S02]  /*8850*/  IMAD.MOV R6, RZ, RZ, -R23 ;  /* 0x000000ffff067224 */ /* 0x008fe400078e0a17 */
[--C-:B------:R-:W-:Y:S02]  /*8860*/  SHF.R.U64 R22, R21, UR4, R4.reuse ;  /* 0x0000000415167c19 */ /* 0x100fe40008001204 */
[----:B------:R-:W-:Y:S01]  /*8870*/  SHF.R.U32.HI R5, RZ, UR4, R4 ;  /* 0x00000004ff057c19 */ /* 0x000fe20008011604 */
[----:B------:R-:W-:Y:S01]  /*8880*/  ULDC UR4, c[0x0][0x658] ;  /* 0x0001960000047ab9 */ /* 0x000fe20000000800 */
[----:B--2---:R-:W-:-:S02]  /*8890*/  @P2 IMAD R15, R25, R6, R20 ;  /* 0x00000006190f2224 */ /* 0x004fc400078e0214 */
[--C-:B------:R-:W-:Y:S02]  /*88a0*/  SHF.R.U64 R20, R22, UR4, R5.reuse ;  /* 0x0000000416147c19 */ /* 0x100fe40008001205 */
[----:B------:R-:W-:-:S03]  /*88b0*/  SHF.R.U32.HI R23, RZ, UR4, R5 ;  /* 0x00000004ff177c19 */ /* 0x000fc60008011605 */
[----:B------:R-:W-:Y:S02]  /*88c0*/  IMAD.MOV.U32 R6, RZ, RZ, R20 ;  /* 0x000000ffff067224 */ /* 0x000fe400078e0014 */
[----:B------:R-:W-:Y:S01]  /*88d0*/  IMAD.MOV.U32 R5, RZ, RZ, R23 ;  /* 0x000000ffff057224 */ /* 0x000fe200078e0017 */
[----:B------:R-:W-:Y:S06]  /*88e0*/  @!P0 BRA `(.L_x_176) ;  /* 0x00000000002c8947 */ /* 0x000fec0003800000 */
        /* <DEDUP_REMOVED lines=9> */
[----:B------:R-:W-:-:S04]  /*8980*/  IMAD.WIDE.U32.X R4, R23, UR7, R4, P1 ;  /* 0x0000000717047c25 */ /* 0x000fc800088e0404 */
[----:B------:R-:W-:-:S07]  /*8990*/  IMAD.MOV.U32 R6, RZ, RZ, R4 ;  /* 0x000000ffff067224 */ /* 0x000fce00078e0004 */
.L_x_176:
[----:B------:R-:W-:Y:S01]  /*89a0*/  ULDC UR4, c[0x0][0x648] ;  /* 0x0001920000047ab9 */ /* 0x000fe20000000800 */
[----:B------:R-:W-:Y:S01]  /*89b0*/  LOP3.LUT R4, R22, UR17, RZ, 0xc0, !PT ;  /* 0x0000001116047c12 */ /* 0x000fe2000f8ec0ff */
[----:B------:R-:W-:Y:S01]  /*89c0*/  ULDC UR5, c[0x0][0x610] ;  /* 0x0001840000057ab9 */ /* 0x000fe20000000800 */
[----:B------:R-:W-:Y:S01]  /*89d0*/  SHF.R.U64 R5, R6, UR4, R5 ;  /* 0x0000000406057c19 */ /* 0x000fe20008001205 */
[----:B------:R-:W-:Y:S01]  /*89e0*/  ULDC UR4, c[0x0][0x638] ;  /* 0x00018e0000047ab9 */ /* 0x000fe20000000800 */
[----:B------:R-:W-:-:S03]  /*89f0*/  LOP3.LUT R21, R21, UR16, RZ, 0xc0, !PT ;  /* 0x0000001015157c12 */ /* 0x000fc6000f8ec0ff */
[----:B------:R-:W-:Y:S02]  /*8a00*/  IMAD.MOV R7, RZ, RZ, -R5 ;  /* 0x000000ffff077224 */ /* 0x000fe400078e0a05 */
[----:B------:R-:W-:Y:S02]  /*8a10*/  IMAD R4, R5, UR18, R4 ;  /* 0x0000001205047c24 */ /* 0x000fe4000f8e0204 */
[----:B------:R-:W-:Y:S01]  /*8a20*/  IMAD R20, R7, UR4, R20 ;  /* 0x0000000407147c24 */ /* 0x000fe2000f8e0214 */
[----:B------:R-:W-:Y:S01]  /*8a30*/  ULDC UR4, c[0x0][0x600] ;  /* 0x0001800000047ab9 */ /* 0x000fe20000000800 */
[----:B------:R-:W-:Y:S02]  /*8a40*/  IMAD R15, R4, UR5, R15 ;  /* 0x00000005040f7c24 */ /* 0x000fe4000f8e020f */
[----:B------:R-:W-:Y:S02]  /*8a50*/  IMAD R6, R20, UR4, R21 ;  /* 0x0000000414067c24 */ /* 0x000fe4000f8e0215 */
[----:B------:R-:W-:-:S03]  /*8a60*/  IMAD.MOV.U32 R4, RZ, RZ, 0x1 ;  /* 0x00000001ff047424 */ /* 0x000fc600078e00ff */
[----:B------:R-:W-:Y:S02]  /*8a70*/  SEL R20, R6, R15, !P2 ;  /* 0x0000000f06147207 */ /* 0x000fe40005000000 */
[----:B------:R-:W-:Y:S01]  /*8a80*/  SEL R21, R15, R6, !P2 ;  /* 0x000000060f157207 */ /* 0x000fe20005000000 */
[----:B------:R-:W-:-:S07]  /*8a90*/  IMAD.MOV.U32 R6, RZ, RZ, R14 ;  /* 0x000000ffff067224 */ /* 0x000fce00078e000e */
.L_x_174:
[----:B------:R-:W-:Y:S05]  /*8aa0*/  BSYNC B1 ;  /* 0x0000000000017941 */ /* 0x000fea0003800000 */
.L_x_173:
[----:B------:R-:W-:-:S13]  /*8ab0*/  LOP3.LUT P0, RZ, R4, 0xff, RZ, 0xc0, !PT ;  /* 0x000000ff04ff7812 */ /* 0x000fda000780c0ff */
[----:B------:R-:W-:Y:S05]  /*8ac0*/  @P0 BRA `(.L_x_177) ;  /* 0xfffffff400400947 */ /* 0x000fea000383ffff */
[----:B------:R-:W-:Y:S05]  /*8ad0*/  BSYNC B0 ;  /* 0x0000000000007941 */ /* 0x000fea0003800000 */
.L_x_166:
[----:B------:R-:W-:-:S03]  /*8ae0*/  UMOV UR4, 0xffffffff ;  /* 0xffffffff00047882 */ /* 0x000fc60000000000 */
[----:B------:R-:W-:Y:S05]  /*8af0*/  BRA.DIV UR4, `(.L_x_178) ;  /* 0x0000000604387947 */ /* 0x000fea000b800000 */
[----:B------:R-:W-:-:S13]  /*8b00*/  ELECT P6, URZ, PT ;  /* 0x00000000003f782f */ /* 0x000fda00038c0000 */
.L_x_193:
[----:B------:R-:W-:Y:S04]  /*8b10*/  BSSY B0, `(.L_x_179) ;  /* 0x0000034000007945 */ /* 0x000fe80003800000 */
[----:B------:R-:W-:Y:S05]  /*8b20*/  @!P6 BRA `(.L_x_180) ;  /* 0x0000000000c8e947 */ /* 0x000fea0003800000 */
[----:B------:R-:W-:-:S04]  /*8b30*/  LOP3.LUT R19, R19, 0x2, RZ, 0xfc, !PT ;  /* 0x0000000213137812 */ /* 0x000fc800078efcff */
[----:B------:R-:W-:-:S13]  /*8b40*/  ISETP.NE.AND P0, PT, R19, 0x3, PT ;  /* 0x000000031300780c */ /* 0x000fda0003f05270 */
[----:B------:R-:W-:Y:S05]  /*8b50*/  @!P0 BRA `(.L_x_181) ;  /* 0x0000000000048947 */ /* 0x000fea0003800000 */
[----:B------:R-:W-:Y:S01]  /*8b60*/  BPT.TRAP 0x1 ;  /* 0x000000040000795c */ /* 0x000fe20000300000 */
.L_x_181:
[----:B------:R-:W0:Y:S01]  /*8b70*/  S2R R5, SR_CgaCtaId ;  /* 0x0000000000057919 */ /* 0x000e220000008800 */
[----:B------:R-:W-:Y:S02]  /*8b80*/  MOV R2, 0x400 ;  /* 0x0000040000027802 */ /* 0x000fe40000000f00 */
[----:B------:R-:W-:Y:S02]  /*8b90*/  SHF.L.U32 R4, R0, 0x1f, RZ ;  /* 0x0000001f00047819 */ /* 0x000fe400000006ff */
[----:B0-----:R-:W-:-:S05]  /*8ba0*/  LEA R2, R5, R2, 0x18 ;  /* 0x0000000205027211 */ /* 0x001fca00078ec0ff */
[----:B------:R-:W-:-:S04]  /*8bb0*/  VIADD R2, R2, 0x28 ;  /* 0x0000002802027836 */ /* 0x000fc80000000000 */
[C---:B------:R-:W-:Y:S02]  /*8bc0*/  IMAD R7, R3.reuse, 0x8, R2 ;  /* 0x0000000803077824 */ /* 0x040fe400078e0202 */
[----:B------:R-:W-:Y:S02]  /*8bd0*/  VIADD R3, R3, 0x1 ;  /* 0x0000000103037836 */ /* 0x000fe40000000000 */
[----:B------:R-:W0:Y:S03]  /*8be0*/  SYNCS.PHASECHK.TRANS64.TRYWAIT P0, [R7+URZ], R4 ;  /* 0x00000004070075a7 */ /* 0x000e26000800017f */
[----:B------:R-:W-:-:S04]  /*8bf0*/  ISETP.NE.AND P1, PT, R3, 0x5, PT ;  /* 0x000000050300780c */ /* 0x000fc80003f25270 */
[----:B------:R-:W-:Y:S02]  /*8c00*/  SEL R5, RZ, 0x1, P1 ;  /* 0x00000001ff057807 */ /* 0x000fe40000800000 */
[----:B------:R-:W-:Y:S02]  /*8c10*/  SEL R3, R3, RZ, P1 ;  /* 0x000000ff03037207 */ /* 0x000fe40000800000 */
[----:B------:R-:W-:-:S03]  /*8c20*/  LOP3.LUT R6, R0, R5, RZ, 0x3c, !PT ;  /* 0x0000000500067212 */ /* 0x000fc600078e3cff */
[----:B------:R-:W-:Y:S01]  /*8c30*/  IMAD R8, R3, 0x8, R2 ;  /* 0x0000000803087824 */ /* 0x000fe200078e0202 */
[----:B------:R-:W-:Y:S01]  /*8c40*/  SHF.L.U32 R5, R6, 0x1f, RZ ;  /* 0x0000001f06057819 */ /* 0x000fe200000006ff */
[----:B0-----:R-:W-:Y:S06]  /*8c50*/  @!P0 BRA `(.L_x_182) ;  /* 0x0000000400008947 */ /* 0x001fec0003800000 */
.L_x_194:
[----:B------:R-:W1:Y:S01]  /*8c60*/  SYNCS.PHASECHK.TRANS64.TRYWAIT P0, [R8+URZ], R5 ;  /* 0x00000005080075a7 */ /* 0x000e62000800017f */
[----:B------:R-:W-:-:S05]  /*8c70*/  VIADD R0, R3, 0x1 ;  /* 0x0000000103007836 */ /* 0x000fca0000000000 */
[----:B------:R-:W-:-:S04]  /*8c80*/  ISETP.NE.AND P1, PT, R0, 0x5, PT ;  /* 0x000000050000780c */ /* 0x000fc80003f25270 */
[----:B------:R-:W-:Y:S02]  /*8c90*/  SEL R3, RZ, 0x1, P1 ;  /* 0x00000001ff037807 */ /* 0x000fe40000800000 */
[----:B0-----:R-:W-:Y:S02]  /*8ca0*/  SEL R7, R0, RZ, P1 ;  /* 0x000000ff00077207 */ /* 0x001fe40000800000 */
[----:B------:R-:W-:-:S03]  /*8cb0*/  LOP3.LUT R6, R6, R3, RZ, 0x3c, !PT ;  /* 0x0000000306067212 */ /* 0x000fc600078e3cff */
[----:B------:R-:W-:Y:S01]  /*8cc0*/  IMAD R9, R7, 0x8, R2 ;  /* 0x0000000807097824 */ /* 0x000fe200078e0202 */
[----:B------:R-:W-:Y:S01]  /*8cd0*/  SHF.L.U32 R4, R6, 0x1f, RZ ;  /* 0x0000001f06047819 */ /* 0x000fe200000006ff */
[----:B-1----:R-:W-:Y:S06]  /*8ce0*/  @!P0 BRA `(.L_x_183) ;  /* 0x0000000000f08947 */ /* 0x002fec0003800000 */
.L_x_195:
[----:B------:R-:W1:Y:S01]  /*8cf0*/  SYNCS.PHASECHK.TRANS64.TRYWAIT P0, [R9+URZ], R4 ;  /* 0x00000004090075a7 */ /* 0x000e62000800017f */
[----:B------:R-:W-:-:S05]  /*8d00*/  VIADD R0, R7, 0x1 ;  /* 0x0000000107007836 */ /* 0x000fca0000000000 */
[----:B------:R-:W-:-:S04]  /*8d10*/  ISETP.NE.AND P1, PT, R0, 0x5, PT ;  /* 0x000000050000780c */ /* 0x000fc80003f25270 */
[----:B------:R-:W-:Y:S02]  /*8d20*/  SEL R3, RZ, 0x1, P1 ;  /* 0x00000001ff037807 */ /* 0x000fe40000800000 */
[----:B------:R-:W-:Y:S02]  /*8d30*/  SEL R7, R0, RZ, P1 ;  /* 0x000000ff00077207 */ /* 0x000fe40000800000 */
[----:B------:R-:W-:-:S03]  /*8d40*/  LOP3.LUT R11, R6, R3, RZ, 0x3c, !PT ;  /* 0x00000003060b7212 */ /* 0x000fc600078e3cff */
[----:B------:R-:W-:Y:S01]  /*8d50*/  IMAD R6, R7, 0x8, R2 ;  /* 0x0000000807067824 */ /* 0x000fe200078e0202 */
[----:B0-----:R-:W-:Y:S01]  /*8d60*/  SHF.L.U32 R5, R11, 0x1f, RZ ;  /* 0x0000001f0b057819 */ /* 0x001fe200000006ff */
[----:B-1----:R-:W-:Y:S06]  /*8d70*/  @!P0 BRA `(.L_x_184) ;  /* 0x0000000000e08947 */ /* 0x002fec0003800000 */
.L_x_196:
[----:B------:R-:W1:Y:S01]  /*8d80*/  SYNCS.PHASECHK.TRANS64.TRYWAIT P0, [R6+URZ], R5 ;  /* 0x00000005060075a7 */ /* 0x000e62000800017f */
[----:B------:R-:W-:-:S05]  /*8d90*/  VIADD R0, R7, 0x1 ;  /* 0x0000000107007836 */ /* 0x000fca0000000000 */
[----:B------:R-:W-:-:S04]  /*8da0*/  ISETP.NE.AND P1, PT, R0, 0x5, PT ;  /* 0x000000050000780c */ /* 0x000fc80003f25270 */
[----:B0-----:R-:W-:Y:S02]  /*8db0*/  SEL R4, RZ, 0x1, P1 ;  /* 0x00000001ff047807 */ /* 0x001fe40000800000 */
[----:B------:R-:W-:Y:S02]  /*8dc0*/  SEL R3, R0, RZ, P1 ;  /* 0x000000ff00037207 */ /* 0x000fe40000800000 */
[----:B------:R-:W-:Y:S01]  /*8dd0*/  LOP3.LUT R0, R11, R4, RZ, 0x3c, !PT ;  /* 0x000000040b007212 */ /* 0x000fe200078e3cff */
[----:B-1----:R-:W-:Y:S06]  /*8de0*/  @!P0 BRA `(.L_x_185) ;  /* 0x0000000000d88947 */ /* 0x002fec0003800000 */
.L_x_197:
[----:B------:R-:W-:Y:S01]  /*8df0*/  IMAD R3, R3, 0x8, R2 ;  /* 0x0000000803037824 */ /* 0x000fe200078e0202 */
[----:B------:R-:W-:-:S07]  /*8e00*/  SHF.L.U32 R0, R0, 0x1f, RZ ;  /* 0x0000001f00007819 */ /* 0x000fce00000006ff */
.L_x_186:
[----:B-1----:R1:W2:Y:S02]  /*8e10*/  SYNCS.PHASECHK.TRANS64.TRYWAIT P0, [R3+URZ], R0 ;  /* 0x00000000030075a7 */ /* 0x0022a4000800017f */
[----:B--2---:R-:W-:Y:S05]  /*8e20*/  @!P0 NANOSLEEP.SYNCS 0x989680 ;  /* 0x009896800000895d */ /* 0x004fea0003900000 */
[----:B------:R-:W2:Y:S02]  /*8e30*/  @!P0 SYNCS.PHASECHK.TRANS64 P0, [R3+URZ], R0 ;  /* 0x00000000030085a7 */ /* 0x000ea4000800007f */
[----:B--2---:R-:W-:Y:S05]  /*8e40*/  @!P0 BRA `(.L_x_186) ;  /* 0xfffffffc00f08947 */ /* 0x004fea000383ffff */
.L_x_180:
[----:B------:R-:W-:Y:S05]  /*8e50*/  BSYNC B0 ;  /* 0x0000000000007941 */ /* 0x000fea0003800000 */
.L_x_179:
[----:B------:R-:W-:Y:S05]  /*8e60*/  EXIT ;  /* 0x000000000000794d */ /* 0x000fea0003800000 */
.L_x_21:
[----:B----4-:R4:W0:Y:S02]  /*8e70*/  SYNCS.PHASECHK.TRANS64.TRYWAIT P1, [R3+URZ], R0 ;  /* 0x00000000030075a7 */ /* 0x010824000802017f */
[----:B0-----:R-:W-:Y:S05]  /*8e80*/  @!P1 NANOSLEEP.SYNCS 0x989680 ;  /* 0x009896800000995d */ /* 0x001fea0003900000 */
[----:B------:R-:W0:Y:S02]  /*8e90*/  @!P1 SYNCS.PHASECHK.TRANS64 P1, [R3+URZ], R0 ;  /* 0x00000000030095a7 */ /* 0x000e24000802007f */
[----:B0-----:R-:W-:Y:S05]  /*8ea0*/  @!P1 BRA `(.L_x_21) ;  /* 0xfffffffc00f09947 */ /* 0x001fea000383ffff */
[----:B------:R-:W-:Y:S05]  /*8eb0*/  BRA `(.L_x_20) ;  /* 0xffffff8400a07947 */ /* 0x000fea000383ffff */
.L_x_26:
[----:B-1----:R1:W3:Y:S02]  /*8ec0*/  SYNCS.PHASECHK.TRANS64.TRYWAIT P1, [R5+URZ], R4 ;  /* 0x00000004050075a7 */ /* 0x0022e4000802017f */
[----:B---3--:R-:W-:Y:S05]  /*8ed0*/  @!P1 NANOSLEEP.SYNCS 0x989680 ;  /* 0x009896800000995d */ /* 0x008fea0003900000 */
[----:B------:R-:W3:Y:S02]  /*8ee0*/  @!P1 SYNCS.PHASECHK.TRANS64 P1, [R5+URZ], R4 ;  /* 0x00000004050095a7 */ /* 0x000ee4000802007f */
[----:B---3--:R-:W-:Y:S05]  /*8ef0*/  @!P1 BRA `(.L_x_26) ;  /* 0xfffffffc00f09947 */ /* 0x008fea000383ffff */
[----:B------:R-:W-:Y:S05]  /*8f00*/  BRA `(.L_x_25) ;  /* 0xffffff8800f07947 */ /* 0x000fea000383ffff */
.L_x_167:
[----:B------:R-:W-:Y:S01]  /*8f10*/  BSSY B1, `(.L_x_187) ;  /* 0x0000006000017945 */ /* 0x000fe20003800000 */
[----:B------:R-:W-:-:S07]  /*8f20*/  IMAD.MOV.U32 R15, RZ, RZ, -0x1 ;  /* 0xffffffffff0f7424 */ /* 0x000fce00078e00ff */
[----:B------:R-:W-:Y:S05]  /*8f30*/  WARPSYNC.COLLECTIVE R15, `(.L_x_188) ;  /* 0x000000000f0c7348 */ /* 0x000fea0003c00000 */
[----:B------:R-:W-:Y:S02]  /*8f40*/  ELECT P6, UR62, PT ;  /* 0x00000000003e782f */ /* 0x000fe400038c0000 */
[----:B------:R-:W-:Y:S01]  /*8f50*/  MOV R14, UR62 ;  /* 0x0000003e000e7c02 */ /* 0x000fe20008000f00 */
[----:B------:R-:W-:Y:S10]  /*8f60*/  ENDCOLLECTIVE ;  /* 0x000000000000791b */ /* 0x000ff40003800000 */
.L_x_188:
[----:B------:R-:W-:Y:S05]  /*8f70*/  BSYNC B1 ;  /* 0x0000000000017941 */ /* 0x000fea0003800000 */
.L_x_187:
[----:B------:R-:W-:Y:S05]  /*8f80*/  BRA `(.L_x_189) ;  /* 0xfffffff0001c7947 */ /* 0x000fea000383ffff */
.L_x_170:
[----:B-1----:R1:W2:Y:S02]  /*8f90*/  SYNCS.PHASECHK.TRANS64.TRYWAIT P0, [R23+URZ+0x28], R14 ;  /* 0x0000280e170075a7 */ /* 0x0022a4000800017f */
[----:B--2---:R-:W-:Y:S05]  /*8fa0*/  @!P0 NANOSLEEP.SYNCS 0x989680 ;  /* 0x009896800000895d */ /* 0x004fea0003900000 */
[----:B------:R-:W2:Y:S02]  /*8fb0*/  @!P0 SYNCS.PHASECHK.TRANS64 P0, [R23+URZ+0x28], R14 ;  /* 0x0000280e170085a7 */ /* 0x000ea4000800007f */
[----:B--2---:R-:W-:Y:S05]  /*8fc0*/  @!P0 BRA `(.L_x_170) ;  /* 0xfffffffc00f08947 */ /* 0x004fea000383ffff */
[----:B------:R-:W-:Y:S05]  /*8fd0*/  BRA `(.L_x_190) ;  /* 0xfffffff000547947 */ /* 0x000fea000383ffff */
.L_x_178:
[----:B------:R-:W-:Y:S01]  /*8fe0*/  BSSY B0, `(.L_x_191) ;  /* 0x0000006000007945 */ /* 0x000fe20003800000 */
[----:B------:R-:W-:-:S07]  /*8ff0*/  IMAD.MOV.U32 R15, RZ, RZ, -0x1 ;  /* 0xffffffffff0f7424 */ /* 0x000fce00078e00ff */
[----:B------:R-:W-:Y:S05]  /*9000*/  WARPSYNC.COLLECTIVE R15, `(.L_x_192) ;  /* 0x000000000f0c7348 */ /* 0x000fea0003c00000 */
[----:B------:R-:W-:Y:S02]  /*9010*/  ELECT P6, UR62, PT ;  /* 0x00000000003e782f */ /* 0x000fe400038c0000 */
[----:B------:R-:W-:Y:S01]  /*9020*/  MOV R14, UR62 ;  /* 0x0000003e000e7c02 */ /* 0x000fe20008000f00 */
[----:B------:R-:W-:Y:S10]  /*9030*/  ENDCOLLECTIVE ;  /* 0x000000000000791b */ /* 0x000ff40003800000 */
.L_x_192:
[----:B------:R-:W-:Y:S05]  /*9040*/  BSYNC B0 ;  /* 0x0000000000007941 */ /* 0x000fea0003800000 */
.L_x_191:
[----:B------:R-:W-:Y:S05]  /*9050*/  BRA `(.L_x_193) ;  /* 0xfffffff800ac7947 */ /* 0x000fea000383ffff */
.L_x_182:
[----:B0-----:R0:W1:Y:S02]  /*9060*/  SYNCS.PHASECHK.TRANS64.TRYWAIT P0, [R7+URZ], R4 ;  /* 0x00000004070075a7 */ /* 0x001064000800017f */
[----:B-1----:R-:W-:Y:S05]  /*9070*/  @!P0 NANOSLEEP.SYNCS 0x989680 ;  /* 0x009896800000895d */ /* 0x002fea0003900000 */
[----:B------:R-:W1:Y:S02]  /*9080*/  @!P0 SYNCS.PHASECHK.TRANS64 P0, [R7+URZ], R4 ;  /* 0x00000004070085a7 */ /* 0x000e64000800007f */
[----:B-1----:R-:W-:Y:S05]  /*9090*/  @!P0 BRA `(.L_x_182) ;  /* 0xfffffffc00f08947 */ /* 0x002fea000383ffff */
[----:B------:R-:W-:Y:S05]  /*90a0*/  BRA `(.L_x_194) ;  /* 0xfffffff800ec7947 */ /* 0x000fea000383ffff */
.L_x_183:
[----:B0-----:R0:W1:Y:S02]  /*90b0*/  SYNCS.PHASECHK.TRANS64.TRYWAIT P0, [R8+URZ], R5 ;  /* 0x00000005080075a7 */ /* 0x001064000800017f */
[----:B-1----:R-:W-:Y:S05]  /*90c0*/  @!P0 NANOSLEEP.SYNCS 0x989680 ;  /* 0x009896800000895d */ /* 0x002fea0003900000 */
[----:B------:R-:W1:Y:S02]  /*90d0*/  @!P0 SYNCS.PHASECHK.TRANS64 P0, [R8+URZ], R5 ;  /* 0x00000005080085a7 */ /* 0x000e64000800007f */
[----:B-1----:R-:W-:Y:S05]  /*90e0*/  @!P0 BRA `(.L_x_183) ;  /* 0xfffffffc00f08947 */ /* 0x002fea000383ffff */
[----:B------:R-:W-:Y:S05]  /*90f0*/  BRA `(.L_x_195) ;  /* 0xfffffff800fc7947 */ /* 0x000fea000383ffff */
.L_x_184:
[----:B0-----:R0:W1:Y:S02]  /*9100*/  SYNCS.PHASECHK.TRANS64.TRYWAIT P0, [R9+URZ], R4 ;  /* 0x00000004090075a7 */ /* 0x001064000800017f */
[----:B-1----:R-:W-:Y:S05]  /*9110*/  @!P0 NANOSLEEP.SYNCS 0x989680 ;  /* 0x009896800000895d */ /* 0x002fea0003900000 */
[----:B------:R-:W1:Y:S02]  /*9120*/  @!P0 SYNCS.PHASECHK.TRANS64 P0, [R9+URZ], R4 ;  /* 0x00000004090085a7 */ /* 0x000e64000800007f */
[----:B-1----:R-:W-:Y:S05]  /*9130*/  @!P0 BRA `(.L_x_184) ;  /* 0xfffffffc00f08947 */ /* 0x002fea000383ffff */
[----:B------:R-:W-:Y:S05]  /*9140*/  BRA `(.L_x_196) ;  /* 0xfffffffc000c7947 */ /* 0x000fea000383ffff */
.L_x_185:
[----:B0-----:R0:W1:Y:S02]  /*9150*/  SYNCS.PHASECHK.TRANS64.TRYWAIT P0, [R6+URZ], R5 ;  /* 0x00000005060075a7 */ /* 0x001064000800017f */
[----:B-1----:R-:W-:Y:S05]  /*9160*/  @!P0 NANOSLEEP.SYNCS 0x989680 ;  /* 0x009896800000895d */ /* 0x002fea0003900000 */
[----:B------:R-:W1:Y:S02]  /*9170*/  @!P0 SYNCS.PHASECHK.TRANS64 P0, [R6+URZ], R5 ;  /* 0x00000005060085a7 */ /* 0x000e64000800007f */
[----:B-1----:R-:W-:Y:S05]  /*9180*/  @!P0 BRA `(.L_x_185) ;  /* 0xfffffffc00f08947 */ /* 0x002fea000383ffff */
[----:B------:R-:W-:Y:S05]  /*9190*/  BRA `(.L_x_197) ;  /* 0xfffffffc00147947 */ /* 0x000fea000383ffff */
.L_x_198:
[----:B------:R-:W-:-:S00]  /*91a0*/  BRA `(.L_x_198) ;  /* 0xfffffffc00fc7947 */ /* 0x000fc0000383ffff */
[----:B------:R-:W-:-:S00]  /*91b0*/  NOP ;  /* 0x0000000000007918 */ /* 0x000fc00000000000 */
        /* <DEDUP_REMOVED lines=12> */
.L_x_199:


//--------------------- .nv.global.init           --------------------------
	.section	.nv.global.init,"aw",@progbits
.nv.global.init:
	.type		$str$22,@object
	.size		$str$22,($str$23 - $str$22)
$str$22:
        /*0000*/ 	.byte	0x6b, 0x5f, 0x74, 0x69, 0x6c, 0x65, 0x5f, 0x63, 0x6f, 0x75, 0x6e, 0x74, 0x20, 0x3e, 0x3d, 0x20
        /*0010*/ 	.byte	0x31, 0x00
	.type		$str$23,@object
	.size		$str$23,(__unnamed_1 - $str$23)
$str$23:
        /*0012*/ 	.byte	0x2f, 0x74, 0x6d, 0x70, 0x2f, 0x63, 0x75, 0x74, 0x6c, 0x61, 0x73, 0x73, 0x5f, 0x73, 0x77, 0x65
        /*0022*/ 	.byte	0x65, 0x70, 0x5f, 0x73, 0x72, 0x63, 0x2f, 0x69, 0x6e, 0x63, 0x6c, 0x75, 0x64, 0x65, 0x2f, 0x63
        /*0032*/ 	.byte	0x75, 0x74, 0x6c, 0x61, 0x73, 0x73, 0x2f, 0x67, 0x65, 0x6d, 0x6d, 0x2f, 0x63, 0x6f, 0x6c, 0x6c
        /*0042*/ 	.byte	0x65, 0x63, 0x74, 0x69, 0x76, 0x65, 0x2f, 0x73, 0x6d, 0x39, 0x30, 0x5f, 0x6d, 0x6d, 0x61, 0x5f
        /*0052*/ 	.byte	0x74, 0x6d, 0x61, 0x5f, 0x67, 0x6d, 0x6d, 0x61, 0x5f, 0x73, 0x73, 0x5f, 0x77, 0x61, 0x72, 0x70
        /*0062*/ 	.byte	0x73, 0x70, 0x65, 0x63, 0x69, 0x61, 0x6c, 0x69, 0x7a, 0x65, 0x64, 0x2e, 0x68, 0x70, 0x70, 0x00
	.type		__unnamed_1,@object
	.size		__unnamed_1,(.L_0 - __unnamed_1)
__unnamed_1:
        /*0072*/ 	.byte	0x76, 0x6f, 0x69, 0x64, 0x20, 0x63, 0x75, 0x74, 0x6c, 0x61, 0x73, 0x73, 0x3a, 0x3a, 0x67, 0x65
        /* <DEDUP_REMOVED lines=180> */
        /*0bc2*/ 	.byte	0x79, 0x5d, 0x00
.L_0:


//--------------------- .nv.shared._ZN7cutlass13device_kernelINS_4gemm6kernel13GemmUniversalIN4cute5tupleIJiiiiEEENS1_10collective13CollectiveMmaINS1_34MainloopSm90TmaGmmaWarpSpecializedILi5ENS5_IJNS4_1CILi2EEENSA_ILi1EEESC_EEENS1_35KernelTmaWarpSpecializedCooperativeEEENS5_IJNSA_ILi256EEENSA_ILi64EEESH_EEENS_6half_tENS5_IJlSC_lEEESJ_SK_NS4_8TiledMMAINS4_8MMA_AtomIJNS4_4SM904GMMA25MMA_64x64x16_F32F16F16_SSILNSO_5MajorE0ELSQ_0ELNSO_7ScaleInE1ELSR_1EEEEEENS4_6LayoutISD_NS5_IJSC_NSA_ILi0EEESV_EEEEENS5_IJNS4_10UnderscoreESY_SY_EEEEENS4_13SM90_TMA_LOADENS4_14ComposedLayoutINS4_7SwizzleILi3ELi4ELi3EEENS4_18smem_ptr_flag_bitsILi16EEENSU_INS5_IJNSA_ILi8EEESH_EEENS5_IJSH_SC_EEEEEEEvNS4_8identityENS4_23SM90_TMA_LOAD_MULTICASTES1B_vS1C_EENS_8epilogue10collective6detail29Sm90TmaWarpSpecializedAdapterINS1G_15DefaultEpilogueISJ_SK_SK_NS1F_6thread17LinearCombinationISJ_Li1EffLNS1K_9ScaleType4KindE0ELNS_15FloatRoundStyleE2ESJ_EENS1_15EpilogueDefaultEEEEEvvEEEEvNT_6ParamsE --------------------------
	.section	.nv.shared._ZN7cutlass13device_kernelINS_4gemm6kernel13GemmUniversalIN4cute5tupleIJiiiiEEENS1_10collective13CollectiveMmaINS1_34MainloopSm90TmaGmmaWarpSpecializedILi5ENS5_IJNS4_1CILi2EEENSA_ILi1EEESC_EEENS1_35KernelTmaWarpSpecializedCooperativeEEENS5_IJNSA_ILi256EEENSA_ILi64EEESH_EEENS_6half_tENS5_IJlSC_lEEESJ_SK_NS4_8TiledMMAINS4_8MMA_AtomIJNS4_4SM904GMMA25MMA_64x64x16_F32F16F16_SSILNSO_5MajorE0ELSQ_0ELNSO_7ScaleInE1ELSR_1EEEEEENS4_6LayoutISD_NS5_IJSC_NSA_ILi0EEESV_EEEEENS5_IJNS4_10UnderscoreESY_SY_EEEEENS4_13SM90_TMA_LOADENS4_14ComposedLayoutINS4_7SwizzleILi3ELi4ELi3EEENS4_18smem_ptr_flag_bitsILi16EEENSU_INS5_IJNSA_ILi8EEESH_EEENS5_IJSH_SC_EEEEEEEvNS4_8identityENS4_23SM90_TMA_LOAD_MULTICASTES1B_vS1C_EENS_8epilogue10collective6detail29Sm90TmaWarpSpecializedAdapterINS1G_15DefaultEpilogueISJ_SK_SK_NS1F_6thread17LinearCombinationISJ_Li1EffLNS1K_9ScaleType4KindE0ELNS_15FloatRoundStyleE2ESJ_EENS1_15EpilogueDefaultEEEEEvvEEEEvNT_6ParamsE,"aw",@nobits
	.sectionflags	@""
	.align	16
	.zero		1024


//--------------------- .nv.shared.reserved.0     --------------------------
	.section	.nv.shared.reserved.0,"aw",@nobits
	.weak		__nv_reservedSMEM_offset_0_alias
	.size		__nv_reservedSMEM_offset_0_alias, 0, 0
	.other		__nv_reservedSMEM_offset_0_alias,@"STO_CUDA_RESERVED_SHARED STV_DEFAULT"
__nv_reservedSMEM_offset_0_alias:
	.zero		0


//--------------------- .nv.global                --------------------------
	.section	.nv.global,"aw",@nobits
.nv.global:
	.type		_ZN39_INTERNAL_b635524f_4_k_cu_00acf2eb_39974cute1_E,@object
	.size		_ZN39_INTERNAL_b635524f_4_k_cu_00acf2eb_39974cute1_E,(_ZN39_INTERNAL_b635524f_4_k_cu_00acf2eb_39974cuda3std3__45__cpo6cbeginE - _ZN39_INTERNAL_b635524f_4_k_cu_00acf2eb_39974cute1_E)
_ZN39_INTERNAL_b635524f_4_k_cu_00acf2eb_39974cute1_E:
	.zero		1
	.type		_ZN39_INTERNAL_b635524f_4_k_cu_00acf2eb_39974cuda3std3__45__cpo6cbeginE,@object
	.size		_ZN39_INTERNAL_b635524f_4_k_cu_00acf2eb_39974cuda3std3__45__cpo6cbeginE,(_ZN39_INTERNAL_b635524f_4_k_cu_00acf2eb_39974cuda3std3__48in_placeE - _ZN39_INTERNAL_b635524f_4_k_cu_00acf2eb_39974cuda3std3__45__cpo6cbeginE)
_ZN39_INTERNAL_b635524f_4_k_cu_00acf2eb_39974cuda3std3__45__cpo6cbeginE:
	.zero		1
	.type		_ZN39_INTERNAL_b635524f_4_k_cu_00acf2eb_39974cuda3std3__48in_placeE,@object
	.size		_ZN39_INTERNAL_b635524f_4_k_cu_00acf2eb_39974cuda3std3__48in_placeE,(_ZN39_INTERNAL_b635524f_4_k_cu_00acf2eb_39974cuda3std6ranges3__45__cpo9iter_moveE - _ZN39_INTERNAL_b635524f_4_k_cu_00acf2eb_39974cuda3std3__48in_placeE)
_ZN39_INTERNAL_b635524f_4_k_cu_00acf2eb_39974cuda3std3__48in_placeE:
	.zero		1
	.type		_ZN39_INTERNAL_b635524f_4_k_cu_00acf2eb_39974cuda3std6ranges3__45__cpo9iter_moveE,@object
	.size		_ZN39_INTERNAL_b635524f_4_k_cu_00acf2eb_39974cuda3std6ranges3__45__cpo9iter_moveE,(_ZN39_INTERNAL_b635524f_4_k_cu_00acf2eb_39974cuda3std3__45__cpo5beginE - _ZN39_INTERNAL_b635524f_4_k_cu_00acf2eb_39974cuda3std6ranges3__45__cpo9iter_moveE)
_ZN39_INTERNAL_b635524f_4_k_cu_00acf2eb_39974cuda3std6ranges3__45__cpo9iter_moveE:
	.zero		1
	.type		_ZN39_INTERNAL_b635524f_4_k_cu_00acf2eb_39974cuda3std3__45__cpo5beginE,@object
	.size		_ZN39_INTERNAL_b635524f_4_k_cu_00acf2eb_39974cuda3std3__45__cpo5beginE,(_ZN39_INTERNAL_b635524f_4_k_cu_00acf2eb_39974cuda3std3__441_GLOBAL__N__b635524f_4_k_cu_00acf2eb_39976ignoreE - _ZN39_INTERNAL_b635524f_4_k_cu_00acf2eb_39974cuda3std3__45__cpo5beginE)
_ZN39_INTERNAL_b635524f_4_k_cu_00acf2eb_39974cuda3std3__45__cpo5beginE:
	.zero		1
	.type		_ZN39_INTERNAL_b635524f_4_k_cu_00acf2eb_39974cuda3std3__441_GLOBAL__N__b635524f_4_k_cu_00acf2eb_39976ignoreE,@object
	.size		_ZN39_INTERNAL_b635524f_4_k_cu_00acf2eb_39974cuda3std3__441_GLOBAL__N__b635524f_4_k_cu_00acf2eb_39976ignoreE,(_ZN39_INTERNAL_b635524f_4_k_cu_00acf2eb_39974cute7productE - _ZN39_INTERNAL_b635524f_4_k_cu_00acf2eb_39974cuda3std3__441_GLOBAL__N__b635524f_4_k_cu_00acf2eb_39976ignoreE)
_ZN39_INTERNAL_b635524f_4_k_cu_00acf2eb_39974cuda3std3__441_GLOBAL__N__b635524f_4_k_cu_00acf2eb_39976ignoreE:
	.zero		1
	.type		_ZN39_INTERNAL_b635524f_4_k_cu_00acf2eb_39974cute7productE,@object
	.size		_ZN39_INTERNAL_b635524f_4_k_cu_00acf2eb_39974cute7productE,(_ZN39_INTERNAL_b635524f_4_k_cu_00acf2eb_39974cuda3std3__45__cpo3endE - _ZN39_INTERNAL_b635524f_4_k_cu_00acf2eb_39974cute7productE)
_ZN39_INTERNAL_b635524f_4_k_cu_00acf2eb_39974cute7productE:
	.zero		1
	.type		_ZN39_INTERNAL_b635524f_4_k_cu_00acf2eb_39974cuda3std3__45__cpo3endE,@object
	.size		_ZN39_INTERNAL_b635524f_4_k_cu_00acf2eb_39974cuda3std3__45__cpo3endE,(_ZN39_INTERNAL_b635524f_4_k_cu_00acf2eb_39974cuda3std3__419piecewise_constructE - _ZN39_INTERNAL_b635524f_4_k_cu_00acf2eb_39974cuda3std3__45__cpo3endE)
_ZN39_INTERNAL_b635524f_4_k_cu_00acf2eb_39974cuda3std3__45__cpo3endE:
	.zero		1
	.type		_ZN39_INTERNAL_b635524f_4_k_cu_00acf2eb_39974cuda3std3__419piecewise_constructE,@object
	.size		_ZN39_INTERNAL_b635524f_4_k_cu_00acf2eb_39974cuda3std3__419piecewise_constructE,(_ZN39_INTERNAL_b635524f_4_k_cu_00acf2eb_39974cuda3std3__45__cpo4cendE - _ZN39_INTERNAL_b635524f_4_k_cu_00acf2eb_39974cuda3std3__419piecewise_constructE)
_ZN39_INTERNAL_b635524f_4_k_cu_00acf2eb_39974cuda3std3__419piecewise_constructE:
	.zero		1
	.type		_ZN39_INTERNAL_b635524f_4_k_cu_00acf2eb_39974cuda3std3__45__cpo4cendE,@object
	.size		_ZN39_INTERNAL_b635524f_4_k_cu_00acf2eb_39974cuda3std3__45__cpo4cendE,(_ZN39_INTERNAL_b635524f_4_k_cu_00acf2eb_39974cuda3std6ranges3__45__cpo4swapE - _ZN39_INTERNAL_b635524f_4_k_cu_00acf2eb_39974cuda3std3__45__cpo4cendE)
_ZN39_INTERNAL_b635524f_4_k_cu_00acf2eb_39974cuda3std3__45__cpo4cendE:
	.zero		1
	.type		_ZN39_INTERNAL_b635524f_4_k_cu_00acf2eb_39974cuda3std6ranges3__45__cpo4swapE,@object
	.size		_ZN39_INTERNAL_b635524f_4_k_cu_00acf2eb_39974cuda3std6ranges3__45__cpo4swapE,(.L_8 - _ZN39_INTERNAL_b635524f_4_k_cu_00acf2eb_39974cuda3std6ranges3__45__cpo4swapE)
_ZN39_INTERNAL_b635524f_4_k_cu_00acf2eb_39974cuda3std6ranges3__45__cpo4swapE:
	.zero		1
.L_8:


//--------------------- .nv.constant0._ZN7cutlass13device_kernelINS_4gemm6kernel13GemmUniversalIN4cute5tupleIJiiiiEEENS1_10collective13CollectiveMmaINS1_34MainloopSm90TmaGmmaWarpSpecializedILi5ENS5_IJNS4_1CILi2EEENSA_ILi1EEESC_EEENS1_35KernelTmaWarpSpecializedCooperativeEEENS5_IJNSA_ILi256EEENSA_ILi64EEESH_EEENS_6half_tENS5_IJlSC_lEEESJ_SK_NS4_8TiledMMAINS4_8MMA_AtomIJNS4_4SM904GMMA25MMA_64x64x16_F32F16F16_SSILNSO_5MajorE0ELSQ_0ELNSO_7ScaleInE1ELSR_1EEEEEENS4_6LayoutISD_NS5_IJSC_NSA_ILi0EEESV_EEEEENS5_IJNS4_10UnderscoreESY_SY_EEEEENS4_13SM90_TMA_LOADENS4_14ComposedLayoutINS4_7SwizzleILi3ELi4ELi3EEENS4_18smem_ptr_flag_bitsILi16EEENSU_INS5_IJNSA_ILi8EEESH_EEENS5_IJSH_SC_EEEEEEEvNS4_8identityENS4_23SM90_TMA_LOAD_MULTICASTES1B_vS1C_EENS_8epilogue10collective6detail29Sm90TmaWarpSpecializedAdapterINS1G_15DefaultEpilogueISJ_SK_SK_NS1F_6thread17LinearCombinationISJ_Li1EffLNS1K_9ScaleType4KindE0ELNS_15FloatRoundStyleE2ESJ_EENS1_15EpilogueDefaultEEEEEvvEEEEvNT_6ParamsE --------------------------
	.section	.nv.constant0._ZN7cutlass13device_kernelINS_4gemm6kernel13GemmUniversalIN4cute5tupleIJiiiiEEENS1_10collective13CollectiveMmaINS1_34MainloopSm90TmaGmmaWarpSpecializedILi5ENS5_IJNS4_1CILi2EEENSA_ILi1EEESC_EEENS1_35KernelTmaWarpSpecializedCooperativeEEENS5_IJNSA_ILi256EEENSA_ILi64EEESH_EEENS_6half_tENS5_IJlSC_lEEESJ_SK_NS4_8TiledMMAINS4_8MMA_AtomIJNS4_4SM904GMMA25MMA_64x64x16_F32F16F16_SSILNSO_5MajorE0ELSQ_0ELNSO_7ScaleInE1ELSR_1EEEEEENS4_6LayoutISD_NS5_IJSC_NSA_ILi0EEESV_EEEEENS5_IJNS4_10UnderscoreESY_SY_EEEEENS4_13SM90_TMA_LOADENS4_14ComposedLayoutINS4_7SwizzleILi3ELi4ELi3EEENS4_18smem_ptr_flag_bitsILi16EEENSU_INS5_IJNSA_ILi8EEESH_EEENS5_IJSH_SC_EEEEEEEvNS4_8identityENS4_23SM90_TMA_LOAD_MULTICASTES1B_vS1C_EENS_8epilogue10collective6detail29Sm90TmaWarpSpecializedAdapterINS1G_15DefaultEpilogueISJ_SK_SK_NS1F_6thread17LinearCombinationISJ_Li1EffLNS1K_9ScaleType4KindE0ELNS_15FloatRoundStyleE2ESJ_EENS1_15EpilogueDefaultEEEEEvvEEEEvNT_6ParamsE,"a",@progbits
	.sectionflags	@""
	.align	4
.nv.constant0._ZN7cutlass13device_kernelINS_4gemm6kernel13GemmUniversalIN4cute5tupleIJiiiiEEENS1_10collective13CollectiveMmaINS1_34MainloopSm90TmaGmmaWarpSpecializedILi5ENS5_IJNS4_1CILi2EEENSA_ILi1EEESC_EEENS1_35KernelTmaWarpSpecializedCooperativeEEENS5_IJNSA_ILi256EEENSA_ILi64EEESH_EEENS_6half_tENS5_IJlSC_lEEESJ_SK_NS4_8TiledMMAINS4_8MMA_AtomIJNS4_4SM904GMMA25MMA_64x64x16_F32F16F16_SSILNSO_5MajorE0ELSQ_0ELNSO_7ScaleInE1ELSR_1EEEEEENS4_6LayoutISD_NS5_IJSC_NSA_ILi0EEESV_EEEEENS5_IJNS4_10UnderscoreESY_SY_EEEEENS4_13SM90_TMA_LOADENS4_14ComposedLayoutINS4_7SwizzleILi3ELi4ELi3EEENS4_18smem_ptr_flag_bitsILi16EEENSU_INS5_IJNSA_ILi8EEESH_EEENS5_IJSH_SC_EEEEEEEvNS4_8identityENS4_23SM90_TMA_LOAD_MULTICASTES1B_vS1C_EENS_8epilogue10collective6detail29Sm90TmaWarpSpecializedAdapterINS1G_15DefaultEpilogueISJ_SK_SK_NS1F_6thread17LinearCombinationISJ_Li1EffLNS1K_9ScaleType4KindE0ELNS_15FloatRoundStyleE2ESJ_EENS1_15EpilogueDefaultEEEEEvvEEEEvNT_6ParamsE:
	.zero		1664


//--------------------- SYMBOLS --------------------------

	.type		.nv.reservedSmem.offset0,@object
	.size		.nv.reservedSmem.offset0,0x4
	.type		__assertfail,@function
